//
// Generated by NVIDIA NVVM Compiler
//
// Compiler Build ID: CL-36424714
// Cuda compilation tools, release 13.0, V13.0.88
// Based on NVVM 20.0.0
//

.version 9.0
.target sm_100
.address_size 64

	// .globl	_Z13tiled_qu_int8PsS_Pfiii
// _ZZ13tiled_qu_int8PsS_PfiiiE3s_a has been demoted
// _ZZ13tiled_qu_int8PsS_PfiiiE3s_b has been demoted
// _ZZ14tiled_qu_int16PsS_PfiiiE3s_a has been demoted
// _ZZ14tiled_qu_int16PsS_PfiiiE3s_b has been demoted

.visible .entry _Z13tiled_qu_int8PsS_Pfiii(
	.param .u64 .ptr .align 1 _Z13tiled_qu_int8PsS_Pfiii_param_0,
	.param .u64 .ptr .align 1 _Z13tiled_qu_int8PsS_Pfiii_param_1,
	.param .u64 .ptr .align 1 _Z13tiled_qu_int8PsS_Pfiii_param_2,
	.param .u32 _Z13tiled_qu_int8PsS_Pfiii_param_3,
	.param .u32 _Z13tiled_qu_int8PsS_Pfiii_param_4,
	.param .u32 _Z13tiled_qu_int8PsS_Pfiii_param_5
)
{
	.reg .pred 	%p<3>;
	.reg .b32 	%r<580>;
	.reg .b32 	%f<515>;
	.reg .b64 	%rd<24>;
	// demoted variable
	.shared .align 4 .b8 _ZZ13tiled_qu_int8PsS_PfiiiE3s_a[4096];
	// demoted variable
	.shared .align 4 .b8 _ZZ13tiled_qu_int8PsS_PfiiiE3s_b[4096];
	ld.param.u32 	%r15, [_Z13tiled_qu_int8PsS_Pfiii_param_5];
	mov.u32 	%r16, %ctaid.x;
	mov.u32 	%r17, %ctaid.y;
	mov.u32 	%r1, %tid.x;
	mov.u32 	%r2, %tid.y;
	shl.b32 	%r3, %r17, 7;
	shl.b32 	%r4, %r16, 7;
	setp.lt.s32 	%p1, %r15, 1;
	mov.f32 	%f451, 0f00000000;
	mov.f32 	%f452, %f451;
	mov.f32 	%f453, %f451;
	mov.f32 	%f454, %f451;
	mov.f32 	%f455, %f451;
	mov.f32 	%f456, %f451;
	mov.f32 	%f457, %f451;
	mov.f32 	%f458, %f451;
	mov.f32 	%f459, %f451;
	mov.f32 	%f460, %f451;
	mov.f32 	%f461, %f451;
	mov.f32 	%f462, %f451;
	mov.f32 	%f463, %f451;
	mov.f32 	%f464, %f451;
	mov.f32 	%f465, %f451;
	mov.f32 	%f466, %f451;
	mov.f32 	%f467, %f451;
	mov.f32 	%f468, %f451;
	mov.f32 	%f469, %f451;
	mov.f32 	%f470, %f451;
	mov.f32 	%f471, %f451;
	mov.f32 	%f472, %f451;
	mov.f32 	%f473, %f451;
	mov.f32 	%f474, %f451;
	mov.f32 	%f475, %f451;
	mov.f32 	%f476, %f451;
	mov.f32 	%f477, %f451;
	mov.f32 	%f478, %f451;
	mov.f32 	%f479, %f451;
	mov.f32 	%f480, %f451;
	mov.f32 	%f481, %f451;
	mov.f32 	%f482, %f451;
	mov.f32 	%f483, %f451;
	mov.f32 	%f484, %f451;
	mov.f32 	%f485, %f451;
	mov.f32 	%f486, %f451;
	mov.f32 	%f487, %f451;
	mov.f32 	%f488, %f451;
	mov.f32 	%f489, %f451;
	mov.f32 	%f490, %f451;
	mov.f32 	%f491, %f451;
	mov.f32 	%f492, %f451;
	mov.f32 	%f493, %f451;
	mov.f32 	%f494, %f451;
	mov.f32 	%f495, %f451;
	mov.f32 	%f496, %f451;
	mov.f32 	%f497, %f451;
	mov.f32 	%f498, %f451;
	mov.f32 	%f499, %f451;
	mov.f32 	%f500, %f451;
	mov.f32 	%f501, %f451;
	mov.f32 	%f502, %f451;
	mov.f32 	%f503, %f451;
	mov.f32 	%f504, %f451;
	mov.f32 	%f505, %f451;
	mov.f32 	%f506, %f451;
	mov.f32 	%f507, %f451;
	mov.f32 	%f508, %f451;
	mov.f32 	%f509, %f451;
	mov.f32 	%f510, %f451;
	mov.f32 	%f511, %f451;
	mov.f32 	%f512, %f451;
	mov.f32 	%f513, %f451;
	mov.f32 	%f514, %f451;
	@%p1 bra 	$L__BB0_3;
	ld.param.u32 	%r574, [_Z13tiled_qu_int8PsS_Pfiii_param_4];
	mov.u32 	%r18, %ntid.x;
	mad.lo.s32 	%r19, %r2, %r18, %r1;
	shr.u32 	%r20, %r19, 1;
	shl.b32 	%r21, %r19, 2;
	shr.u32 	%r22, %r19, 5;
	and.b32  	%r23, %r21, 124;
	add.s32 	%r24, %r15, 7;
	shr.u32 	%r25, %r24, 3;
	and.b32  	%r26, %r21, 4;
	add.s32 	%r27, %r3, %r20;
	neg.s32 	%r579, %r25;
	mad.lo.s32 	%r578, %r15, %r27, %r26;
	mad.lo.s32 	%r28, %r574, %r22, %r4;
	add.s32 	%r577, %r28, %r23;
	mov.f32 	%f451, 0f00000000;
$L__BB0_2:
	ld.param.u32 	%r575, [_Z13tiled_qu_int8PsS_Pfiii_param_4];
	ld.param.u64 	%rd22, [_Z13tiled_qu_int8PsS_Pfiii_param_1];
	ld.param.u64 	%rd21, [_Z13tiled_qu_int8PsS_Pfiii_param_0];
	mul.wide.s32 	%rd4, %r578, 2;
	cvta.to.global.u64 	%rd5, %rd21;
	add.s64 	%rd6, %rd5, %rd4;
	ld.global.nc.u32 	%r541, [%rd6];
	mov.u32 	%r542, %tid.y;
	mov.u32 	%r543, %ntid.x;
	mov.u32 	%r544, %tid.x;
	mad.lo.s32 	%r545, %r542, %r543, %r544;
	shl.b32 	%r546, %r545, 4;
	and.b32  	%r547, %r546, -32;
	mov.u32 	%r548, _ZZ13tiled_qu_int8PsS_PfiiiE3s_a;
	add.s32 	%r549, %r548, %r547;
	and.b32  	%r550, %r546, 16;
	add.s32 	%r551, %r549, %r550;
	st.shared.u32 	[%r551], %r541;
	cvta.to.global.u64 	%rd7, %rd22;
	mul.wide.s32 	%rd8, %r577, 2;
	add.s64 	%rd9, %rd7, %rd8;
	ld.global.nc.u32 	%r552, [%rd9];
	and.b32  	%r553, %r546, -512;
	mov.u32 	%r554, _ZZ13tiled_qu_int8PsS_PfiiiE3s_b;
	add.s32 	%r555, %r554, %r553;
	and.b32  	%r556, %r546, 496;
	add.s32 	%r557, %r555, %r556;
	st.shared.u32 	[%r557], %r552;
	bar.sync 	0;
	shl.b32 	%r558, %r542, 8;
	add.s32 	%r559, %r548, %r558;
	ld.shared.u32 	%r30, [%r559];
	shl.b32 	%r560, %r544, 5;
	add.s32 	%r561, %r554, %r560;
	ld.shared.u32 	%r31, [%r561];
	mov.b32 	%r540, 0;
	// begin inline asm
	dp2a.lo.s32.s32 %r29, %r30, %r31, %r540;
	// end inline asm
	cvt.rn.f32.s32 	%f195, %r29;
	add.f32 	%f196, %f514, %f195;
	ld.shared.u32 	%r34, [%r559];
	ld.shared.u32 	%r35, [%r561+4];
	// begin inline asm
	dp2a.lo.s32.s32 %r33, %r34, %r35, %r540;
	// end inline asm
	cvt.rn.f32.s32 	%f197, %r33;
	add.f32 	%f198, %f513, %f197;
	ld.shared.u32 	%r38, [%r559];
	ld.shared.u32 	%r39, [%r561+8];
	// begin inline asm
	dp2a.lo.s32.s32 %r37, %r38, %r39, %r540;
	// end inline asm
	cvt.rn.f32.s32 	%f199, %r37;
	add.f32 	%f200, %f512, %f199;
	ld.shared.u32 	%r42, [%r559];
	ld.shared.u32 	%r43, [%r561+12];
	// begin inline asm
	dp2a.lo.s32.s32 %r41, %r42, %r43, %r540;
	// end inline asm
	cvt.rn.f32.s32 	%f201, %r41;
	add.f32 	%f202, %f511, %f201;
	ld.shared.u32 	%r46, [%r559];
	ld.shared.u32 	%r47, [%r561+16];
	// begin inline asm
	dp2a.lo.s32.s32 %r45, %r46, %r47, %r540;
	// end inline asm
	cvt.rn.f32.s32 	%f203, %r45;
	add.f32 	%f204, %f510, %f203;
	ld.shared.u32 	%r50, [%r559];
	ld.shared.u32 	%r51, [%r561+20];
	// begin inline asm
	dp2a.lo.s32.s32 %r49, %r50, %r51, %r540;
	// end inline asm
	cvt.rn.f32.s32 	%f205, %r49;
	add.f32 	%f206, %f509, %f205;
	ld.shared.u32 	%r54, [%r559];
	ld.shared.u32 	%r55, [%r561+24];
	// begin inline asm
	dp2a.lo.s32.s32 %r53, %r54, %r55, %r540;
	// end inline asm
	cvt.rn.f32.s32 	%f207, %r53;
	add.f32 	%f208, %f508, %f207;
	ld.shared.u32 	%r58, [%r559];
	ld.shared.u32 	%r59, [%r561+28];
	// begin inline asm
	dp2a.lo.s32.s32 %r57, %r58, %r59, %r540;
	// end inline asm
	cvt.rn.f32.s32 	%f209, %r57;
	add.f32 	%f210, %f507, %f209;
	ld.shared.u32 	%r62, [%r559+32];
	ld.shared.u32 	%r63, [%r561];
	// begin inline asm
	dp2a.lo.s32.s32 %r61, %r62, %r63, %r540;
	// end inline asm
	cvt.rn.f32.s32 	%f211, %r61;
	add.f32 	%f212, %f506, %f211;
	ld.shared.u32 	%r66, [%r559+32];
	ld.shared.u32 	%r67, [%r561+4];
	// begin inline asm
	dp2a.lo.s32.s32 %r65, %r66, %r67, %r540;
	// end inline asm
	cvt.rn.f32.s32 	%f213, %r65;
	add.f32 	%f214, %f505, %f213;
	ld.shared.u32 	%r70, [%r559+32];
	ld.shared.u32 	%r71, [%r561+8];
	// begin inline asm
	dp2a.lo.s32.s32 %r69, %r70, %r71, %r540;
	// end inline asm
	cvt.rn.f32.s32 	%f215, %r69;
	add.f32 	%f216, %f504, %f215;
	ld.shared.u32 	%r74, [%r559+32];
	ld.shared.u32 	%r75, [%r561+12];
	// begin inline asm
	dp2a.lo.s32.s32 %r73, %r74, %r75, %r540;
	// end inline asm
	cvt.rn.f32.s32 	%f217, %r73;
	add.f32 	%f218, %f503, %f217;
	ld.shared.u32 	%r78, [%r559+32];
	ld.shared.u32 	%r79, [%r561+16];
	// begin inline asm
	dp2a.lo.s32.s32 %r77, %r78, %r79, %r540;
	// end inline asm
	cvt.rn.f32.s32 	%f219, %r77;
	add.f32 	%f220, %f502, %f219;
	ld.shared.u32 	%r82, [%r559+32];
	ld.shared.u32 	%r83, [%r561+20];
	// begin inline asm
	dp2a.lo.s32.s32 %r81, %r82, %r83, %r540;
	// end inline asm
	cvt.rn.f32.s32 	%f221, %r81;
	add.f32 	%f222, %f501, %f221;
	ld.shared.u32 	%r86, [%r559+32];
	ld.shared.u32 	%r87, [%r561+24];
	// begin inline asm
	dp2a.lo.s32.s32 %r85, %r86, %r87, %r540;
	// end inline asm
	cvt.rn.f32.s32 	%f223, %r85;
	add.f32 	%f224, %f500, %f223;
	ld.shared.u32 	%r90, [%r559+32];
	ld.shared.u32 	%r91, [%r561+28];
	// begin inline asm
	dp2a.lo.s32.s32 %r89, %r90, %r91, %r540;
	// end inline asm
	cvt.rn.f32.s32 	%f225, %r89;
	add.f32 	%f226, %f499, %f225;
	ld.shared.u32 	%r94, [%r559+64];
	ld.shared.u32 	%r95, [%r561];
	// begin inline asm
	dp2a.lo.s32.s32 %r93, %r94, %r95, %r540;
	// end inline asm
	cvt.rn.f32.s32 	%f227, %r93;
	add.f32 	%f228, %f498, %f227;
	ld.shared.u32 	%r98, [%r559+64];
	ld.shared.u32 	%r99, [%r561+4];
	// begin inline asm
	dp2a.lo.s32.s32 %r97, %r98, %r99, %r540;
	// end inline asm
	cvt.rn.f32.s32 	%f229, %r97;
	add.f32 	%f230, %f497, %f229;
	ld.shared.u32 	%r102, [%r559+64];
	ld.shared.u32 	%r103, [%r561+8];
	// begin inline asm
	dp2a.lo.s32.s32 %r101, %r102, %r103, %r540;
	// end inline asm
	cvt.rn.f32.s32 	%f231, %r101;
	add.f32 	%f232, %f496, %f231;
	ld.shared.u32 	%r106, [%r559+64];
	ld.shared.u32 	%r107, [%r561+12];
	// begin inline asm
	dp2a.lo.s32.s32 %r105, %r106, %r107, %r540;
	// end inline asm
	cvt.rn.f32.s32 	%f233, %r105;
	add.f32 	%f234, %f495, %f233;
	ld.shared.u32 	%r110, [%r559+64];
	ld.shared.u32 	%r111, [%r561+16];
	// begin inline asm
	dp2a.lo.s32.s32 %r109, %r110, %r111, %r540;
	// end inline asm
	cvt.rn.f32.s32 	%f235, %r109;
	add.f32 	%f236, %f494, %f235;
	ld.shared.u32 	%r114, [%r559+64];
	ld.shared.u32 	%r115, [%r561+20];
	// begin inline asm
	dp2a.lo.s32.s32 %r113, %r114, %r115, %r540;
	// end inline asm
	cvt.rn.f32.s32 	%f237, %r113;
	add.f32 	%f238, %f493, %f237;
	ld.shared.u32 	%r118, [%r559+64];
	ld.shared.u32 	%r119, [%r561+24];
	// begin inline asm
	dp2a.lo.s32.s32 %r117, %r118, %r119, %r540;
	// end inline asm
	cvt.rn.f32.s32 	%f239, %r117;
	add.f32 	%f240, %f492, %f239;
	ld.shared.u32 	%r122, [%r559+64];
	ld.shared.u32 	%r123, [%r561+28];
	// begin inline asm
	dp2a.lo.s32.s32 %r121, %r122, %r123, %r540;
	// end inline asm
	cvt.rn.f32.s32 	%f241, %r121;
	add.f32 	%f242, %f491, %f241;
	ld.shared.u32 	%r126, [%r559+96];
	ld.shared.u32 	%r127, [%r561];
	// begin inline asm
	dp2a.lo.s32.s32 %r125, %r126, %r127, %r540;
	// end inline asm
	cvt.rn.f32.s32 	%f243, %r125;
	add.f32 	%f244, %f490, %f243;
	ld.shared.u32 	%r130, [%r559+96];
	ld.shared.u32 	%r131, [%r561+4];
	// begin inline asm
	dp2a.lo.s32.s32 %r129, %r130, %r131, %r540;
	// end inline asm
	cvt.rn.f32.s32 	%f245, %r129;
	add.f32 	%f246, %f489, %f245;
	ld.shared.u32 	%r134, [%r559+96];
	ld.shared.u32 	%r135, [%r561+8];
	// begin inline asm
	dp2a.lo.s32.s32 %r133, %r134, %r135, %r540;
	// end inline asm
	cvt.rn.f32.s32 	%f247, %r133;
	add.f32 	%f248, %f488, %f247;
	ld.shared.u32 	%r138, [%r559+96];
	ld.shared.u32 	%r139, [%r561+12];
	// begin inline asm
	dp2a.lo.s32.s32 %r137, %r138, %r139, %r540;
	// end inline asm
	cvt.rn.f32.s32 	%f249, %r137;
	add.f32 	%f250, %f487, %f249;
	ld.shared.u32 	%r142, [%r559+96];
	ld.shared.u32 	%r143, [%r561+16];
	// begin inline asm
	dp2a.lo.s32.s32 %r141, %r142, %r143, %r540;
	// end inline asm
	cvt.rn.f32.s32 	%f251, %r141;
	add.f32 	%f252, %f486, %f251;
	ld.shared.u32 	%r146, [%r559+96];
	ld.shared.u32 	%r147, [%r561+20];
	// begin inline asm
	dp2a.lo.s32.s32 %r145, %r146, %r147, %r540;
	// end inline asm
	cvt.rn.f32.s32 	%f253, %r145;
	add.f32 	%f254, %f485, %f253;
	ld.shared.u32 	%r150, [%r559+96];
	ld.shared.u32 	%r151, [%r561+24];
	// begin inline asm
	dp2a.lo.s32.s32 %r149, %r150, %r151, %r540;
	// end inline asm
	cvt.rn.f32.s32 	%f255, %r149;
	add.f32 	%f256, %f484, %f255;
	ld.shared.u32 	%r154, [%r559+96];
	ld.shared.u32 	%r155, [%r561+28];
	// begin inline asm
	dp2a.lo.s32.s32 %r153, %r154, %r155, %r540;
	// end inline asm
	cvt.rn.f32.s32 	%f257, %r153;
	add.f32 	%f258, %f483, %f257;
	ld.shared.u32 	%r158, [%r559+128];
	ld.shared.u32 	%r159, [%r561];
	// begin inline asm
	dp2a.lo.s32.s32 %r157, %r158, %r159, %r540;
	// end inline asm
	cvt.rn.f32.s32 	%f259, %r157;
	add.f32 	%f260, %f482, %f259;
	ld.shared.u32 	%r162, [%r559+128];
	ld.shared.u32 	%r163, [%r561+4];
	// begin inline asm
	dp2a.lo.s32.s32 %r161, %r162, %r163, %r540;
	// end inline asm
	cvt.rn.f32.s32 	%f261, %r161;
	add.f32 	%f262, %f481, %f261;
	ld.shared.u32 	%r166, [%r559+128];
	ld.shared.u32 	%r167, [%r561+8];
	// begin inline asm
	dp2a.lo.s32.s32 %r165, %r166, %r167, %r540;
	// end inline asm
	cvt.rn.f32.s32 	%f263, %r165;
	add.f32 	%f264, %f480, %f263;
	ld.shared.u32 	%r170, [%r559+128];
	ld.shared.u32 	%r171, [%r561+12];
	// begin inline asm
	dp2a.lo.s32.s32 %r169, %r170, %r171, %r540;
	// end inline asm
	cvt.rn.f32.s32 	%f265, %r169;
	add.f32 	%f266, %f479, %f265;
	ld.shared.u32 	%r174, [%r559+128];
	ld.shared.u32 	%r175, [%r561+16];
	// begin inline asm
	dp2a.lo.s32.s32 %r173, %r174, %r175, %r540;
	// end inline asm
	cvt.rn.f32.s32 	%f267, %r173;
	add.f32 	%f268, %f478, %f267;
	ld.shared.u32 	%r178, [%r559+128];
	ld.shared.u32 	%r179, [%r561+20];
	// begin inline asm
	dp2a.lo.s32.s32 %r177, %r178, %r179, %r540;
	// end inline asm
	cvt.rn.f32.s32 	%f269, %r177;
	add.f32 	%f270, %f477, %f269;
	ld.shared.u32 	%r182, [%r559+128];
	ld.shared.u32 	%r183, [%r561+24];
	// begin inline asm
	dp2a.lo.s32.s32 %r181, %r182, %r183, %r540;
	// end inline asm
	cvt.rn.f32.s32 	%f271, %r181;
	add.f32 	%f272, %f476, %f271;
	ld.shared.u32 	%r186, [%r559+128];
	ld.shared.u32 	%r187, [%r561+28];
	// begin inline asm
	dp2a.lo.s32.s32 %r185, %r186, %r187, %r540;
	// end inline asm
	cvt.rn.f32.s32 	%f273, %r185;
	add.f32 	%f274, %f475, %f273;
	ld.shared.u32 	%r190, [%r559+160];
	ld.shared.u32 	%r191, [%r561];
	// begin inline asm
	dp2a.lo.s32.s32 %r189, %r190, %r191, %r540;
	// end inline asm
	cvt.rn.f32.s32 	%f275, %r189;
	add.f32 	%f276, %f474, %f275;
	ld.shared.u32 	%r194, [%r559+160];
	ld.shared.u32 	%r195, [%r561+4];
	// begin inline asm
	dp2a.lo.s32.s32 %r193, %r194, %r195, %r540;
	// end inline asm
	cvt.rn.f32.s32 	%f277, %r193;
	add.f32 	%f278, %f473, %f277;
	ld.shared.u32 	%r198, [%r559+160];
	ld.shared.u32 	%r199, [%r561+8];
	// begin inline asm
	dp2a.lo.s32.s32 %r197, %r198, %r199, %r540;
	// end inline asm
	cvt.rn.f32.s32 	%f279, %r197;
	add.f32 	%f280, %f472, %f279;
	ld.shared.u32 	%r202, [%r559+160];
	ld.shared.u32 	%r203, [%r561+12];
	// begin inline asm
	dp2a.lo.s32.s32 %r201, %r202, %r203, %r540;
	// end inline asm
	cvt.rn.f32.s32 	%f281, %r201;
	add.f32 	%f282, %f471, %f281;
	ld.shared.u32 	%r206, [%r559+160];
	ld.shared.u32 	%r207, [%r561+16];
	// begin inline asm
	dp2a.lo.s32.s32 %r205, %r206, %r207, %r540;
	// end inline asm
	cvt.rn.f32.s32 	%f283, %r205;
	add.f32 	%f284, %f470, %f283;
	ld.shared.u32 	%r210, [%r559+160];
	ld.shared.u32 	%r211, [%r561+20];
	// begin inline asm
	dp2a.lo.s32.s32 %r209, %r210, %r211, %r540;
	// end inline asm
	cvt.rn.f32.s32 	%f285, %r209;
	add.f32 	%f286, %f469, %f285;
	ld.shared.u32 	%r214, [%r559+160];
	ld.shared.u32 	%r215, [%r561+24];
	// begin inline asm
	dp2a.lo.s32.s32 %r213, %r214, %r215, %r540;
	// end inline asm
	cvt.rn.f32.s32 	%f287, %r213;
	add.f32 	%f288, %f468, %f287;
	ld.shared.u32 	%r218, [%r559+160];
	ld.shared.u32 	%r219, [%r561+28];
	// begin inline asm
	dp2a.lo.s32.s32 %r217, %r218, %r219, %r540;
	// end inline asm
	cvt.rn.f32.s32 	%f289, %r217;
	add.f32 	%f290, %f467, %f289;
	ld.shared.u32 	%r222, [%r559+192];
	ld.shared.u32 	%r223, [%r561];
	// begin inline asm
	dp2a.lo.s32.s32 %r221, %r222, %r223, %r540;
	// end inline asm
	cvt.rn.f32.s32 	%f291, %r221;
	add.f32 	%f292, %f466, %f291;
	ld.shared.u32 	%r226, [%r559+192];
	ld.shared.u32 	%r227, [%r561+4];
	// begin inline asm
	dp2a.lo.s32.s32 %r225, %r226, %r227, %r540;
	// end inline asm
	cvt.rn.f32.s32 	%f293, %r225;
	add.f32 	%f294, %f465, %f293;
	ld.shared.u32 	%r230, [%r559+192];
	ld.shared.u32 	%r231, [%r561+8];
	// begin inline asm
	dp2a.lo.s32.s32 %r229, %r230, %r231, %r540;
	// end inline asm
	cvt.rn.f32.s32 	%f295, %r229;
	add.f32 	%f296, %f464, %f295;
	ld.shared.u32 	%r234, [%r559+192];
	ld.shared.u32 	%r235, [%r561+12];
	// begin inline asm
	dp2a.lo.s32.s32 %r233, %r234, %r235, %r540;
	// end inline asm
	cvt.rn.f32.s32 	%f297, %r233;
	add.f32 	%f298, %f463, %f297;
	ld.shared.u32 	%r238, [%r559+192];
	ld.shared.u32 	%r239, [%r561+16];
	// begin inline asm
	dp2a.lo.s32.s32 %r237, %r238, %r239, %r540;
	// end inline asm
	cvt.rn.f32.s32 	%f299, %r237;
	add.f32 	%f300, %f462, %f299;
	ld.shared.u32 	%r242, [%r559+192];
	ld.shared.u32 	%r243, [%r561+20];
	// begin inline asm
	dp2a.lo.s32.s32 %r241, %r242, %r243, %r540;
	// end inline asm
	cvt.rn.f32.s32 	%f301, %r241;
	add.f32 	%f302, %f461, %f301;
	ld.shared.u32 	%r246, [%r559+192];
	ld.shared.u32 	%r247, [%r561+24];
	// begin inline asm
	dp2a.lo.s32.s32 %r245, %r246, %r247, %r540;
	// end inline asm
	cvt.rn.f32.s32 	%f303, %r245;
	add.f32 	%f304, %f460, %f303;
	ld.shared.u32 	%r250, [%r559+192];
	ld.shared.u32 	%r251, [%r561+28];
	// begin inline asm
	dp2a.lo.s32.s32 %r249, %r250, %r251, %r540;
	// end inline asm
	cvt.rn.f32.s32 	%f305, %r249;
	add.f32 	%f306, %f459, %f305;
	ld.shared.u32 	%r254, [%r559+224];
	ld.shared.u32 	%r255, [%r561];
	// begin inline asm
	dp2a.lo.s32.s32 %r253, %r254, %r255, %r540;
	// end inline asm
	cvt.rn.f32.s32 	%f307, %r253;
	add.f32 	%f308, %f458, %f307;
	ld.shared.u32 	%r258, [%r559+224];
	ld.shared.u32 	%r259, [%r561+4];
	// begin inline asm
	dp2a.lo.s32.s32 %r257, %r258, %r259, %r540;
	// end inline asm
	cvt.rn.f32.s32 	%f309, %r257;
	add.f32 	%f310, %f457, %f309;
	ld.shared.u32 	%r262, [%r559+224];
	ld.shared.u32 	%r263, [%r561+8];
	// begin inline asm
	dp2a.lo.s32.s32 %r261, %r262, %r263, %r540;
	// end inline asm
	cvt.rn.f32.s32 	%f311, %r261;
	add.f32 	%f312, %f456, %f311;
	ld.shared.u32 	%r266, [%r559+224];
	ld.shared.u32 	%r267, [%r561+12];
	// begin inline asm
	dp2a.lo.s32.s32 %r265, %r266, %r267, %r540;
	// end inline asm
	cvt.rn.f32.s32 	%f313, %r265;
	add.f32 	%f314, %f455, %f313;
	ld.shared.u32 	%r270, [%r559+224];
	ld.shared.u32 	%r271, [%r561+16];
	// begin inline asm
	dp2a.lo.s32.s32 %r269, %r270, %r271, %r540;
	// end inline asm
	cvt.rn.f32.s32 	%f315, %r269;
	add.f32 	%f316, %f454, %f315;
	ld.shared.u32 	%r274, [%r559+224];
	ld.shared.u32 	%r275, [%r561+20];
	// begin inline asm
	dp2a.lo.s32.s32 %r273, %r274, %r275, %r540;
	// end inline asm
	cvt.rn.f32.s32 	%f317, %r273;
	add.f32 	%f318, %f453, %f317;
	ld.shared.u32 	%r278, [%r559+224];
	ld.shared.u32 	%r279, [%r561+24];
	// begin inline asm
	dp2a.lo.s32.s32 %r277, %r278, %r279, %r540;
	// end inline asm
	cvt.rn.f32.s32 	%f319, %r277;
	add.f32 	%f320, %f452, %f319;
	ld.shared.u32 	%r282, [%r559+224];
	ld.shared.u32 	%r283, [%r561+28];
	// begin inline asm
	dp2a.lo.s32.s32 %r281, %r282, %r283, %r540;
	// end inline asm
	cvt.rn.f32.s32 	%f321, %r281;
	add.f32 	%f322, %f451, %f321;
	ld.shared.u32 	%r286, [%r559+16];
	ld.shared.u32 	%r287, [%r561+2048];
	// begin inline asm
	dp2a.lo.s32.s32 %r285, %r286, %r287, %r540;
	// end inline asm
	cvt.rn.f32.s32 	%f323, %r285;
	add.f32 	%f514, %f196, %f323;
	ld.shared.u32 	%r290, [%r559+16];
	ld.shared.u32 	%r291, [%r561+2052];
	// begin inline asm
	dp2a.lo.s32.s32 %r289, %r290, %r291, %r540;
	// end inline asm
	cvt.rn.f32.s32 	%f324, %r289;
	add.f32 	%f513, %f198, %f324;
	ld.shared.u32 	%r294, [%r559+16];
	ld.shared.u32 	%r295, [%r561+2056];
	// begin inline asm
	dp2a.lo.s32.s32 %r293, %r294, %r295, %r540;
	// end inline asm
	cvt.rn.f32.s32 	%f325, %r293;
	add.f32 	%f512, %f200, %f325;
	ld.shared.u32 	%r298, [%r559+16];
	ld.shared.u32 	%r299, [%r561+2060];
	// begin inline asm
	dp2a.lo.s32.s32 %r297, %r298, %r299, %r540;
	// end inline asm
	cvt.rn.f32.s32 	%f326, %r297;
	add.f32 	%f511, %f202, %f326;
	ld.shared.u32 	%r302, [%r559+16];
	ld.shared.u32 	%r303, [%r561+2064];
	// begin inline asm
	dp2a.lo.s32.s32 %r301, %r302, %r303, %r540;
	// end inline asm
	cvt.rn.f32.s32 	%f327, %r301;
	add.f32 	%f510, %f204, %f327;
	ld.shared.u32 	%r306, [%r559+16];
	ld.shared.u32 	%r307, [%r561+2068];
	// begin inline asm
	dp2a.lo.s32.s32 %r305, %r306, %r307, %r540;
	// end inline asm
	cvt.rn.f32.s32 	%f328, %r305;
	add.f32 	%f509, %f206, %f328;
	ld.shared.u32 	%r310, [%r559+16];
	ld.shared.u32 	%r311, [%r561+2072];
	// begin inline asm
	dp2a.lo.s32.s32 %r309, %r310, %r311, %r540;
	// end inline asm
	cvt.rn.f32.s32 	%f329, %r309;
	add.f32 	%f508, %f208, %f329;
	ld.shared.u32 	%r314, [%r559+16];
	ld.shared.u32 	%r315, [%r561+2076];
	// begin inline asm
	dp2a.lo.s32.s32 %r313, %r314, %r315, %r540;
	// end inline asm
	cvt.rn.f32.s32 	%f330, %r313;
	add.f32 	%f507, %f210, %f330;
	ld.shared.u32 	%r318, [%r559+48];
	ld.shared.u32 	%r319, [%r561+2048];
	// begin inline asm
	dp2a.lo.s32.s32 %r317, %r318, %r319, %r540;
	// end inline asm
	cvt.rn.f32.s32 	%f331, %r317;
	add.f32 	%f506, %f212, %f331;
	ld.shared.u32 	%r322, [%r559+48];
	ld.shared.u32 	%r323, [%r561+2052];
	// begin inline asm
	dp2a.lo.s32.s32 %r321, %r322, %r323, %r540;
	// end inline asm
	cvt.rn.f32.s32 	%f332, %r321;
	add.f32 	%f505, %f214, %f332;
	ld.shared.u32 	%r326, [%r559+48];
	ld.shared.u32 	%r327, [%r561+2056];
	// begin inline asm
	dp2a.lo.s32.s32 %r325, %r326, %r327, %r540;
	// end inline asm
	cvt.rn.f32.s32 	%f333, %r325;
	add.f32 	%f504, %f216, %f333;
	ld.shared.u32 	%r330, [%r559+48];
	ld.shared.u32 	%r331, [%r561+2060];
	// begin inline asm
	dp2a.lo.s32.s32 %r329, %r330, %r331, %r540;
	// end inline asm
	cvt.rn.f32.s32 	%f334, %r329;
	add.f32 	%f503, %f218, %f334;
	ld.shared.u32 	%r334, [%r559+48];
	ld.shared.u32 	%r335, [%r561+2064];
	// begin inline asm
	dp2a.lo.s32.s32 %r333, %r334, %r335, %r540;
	// end inline asm
	cvt.rn.f32.s32 	%f335, %r333;
	add.f32 	%f502, %f220, %f335;
	ld.shared.u32 	%r338, [%r559+48];
	ld.shared.u32 	%r339, [%r561+2068];
	// begin inline asm
	dp2a.lo.s32.s32 %r337, %r338, %r339, %r540;
	// end inline asm
	cvt.rn.f32.s32 	%f336, %r337;
	add.f32 	%f501, %f222, %f336;
	ld.shared.u32 	%r342, [%r559+48];
	ld.shared.u32 	%r343, [%r561+2072];
	// begin inline asm
	dp2a.lo.s32.s32 %r341, %r342, %r343, %r540;
	// end inline asm
	cvt.rn.f32.s32 	%f337, %r341;
	add.f32 	%f500, %f224, %f337;
	ld.shared.u32 	%r346, [%r559+48];
	ld.shared.u32 	%r347, [%r561+2076];
	// begin inline asm
	dp2a.lo.s32.s32 %r345, %r346, %r347, %r540;
	// end inline asm
	cvt.rn.f32.s32 	%f338, %r345;
	add.f32 	%f499, %f226, %f338;
	ld.shared.u32 	%r350, [%r559+80];
	ld.shared.u32 	%r351, [%r561+2048];
	// begin inline asm
	dp2a.lo.s32.s32 %r349, %r350, %r351, %r540;
	// end inline asm
	cvt.rn.f32.s32 	%f339, %r349;
	add.f32 	%f498, %f228, %f339;
	ld.shared.u32 	%r354, [%r559+80];
	ld.shared.u32 	%r355, [%r561+2052];
	// begin inline asm
	dp2a.lo.s32.s32 %r353, %r354, %r355, %r540;
	// end inline asm
	cvt.rn.f32.s32 	%f340, %r353;
	add.f32 	%f497, %f230, %f340;
	ld.shared.u32 	%r358, [%r559+80];
	ld.shared.u32 	%r359, [%r561+2056];
	// begin inline asm
	dp2a.lo.s32.s32 %r357, %r358, %r359, %r540;
	// end inline asm
	cvt.rn.f32.s32 	%f341, %r357;
	add.f32 	%f496, %f232, %f341;
	ld.shared.u32 	%r362, [%r559+80];
	ld.shared.u32 	%r363, [%r561+2060];
	// begin inline asm
	dp2a.lo.s32.s32 %r361, %r362, %r363, %r540;
	// end inline asm
	cvt.rn.f32.s32 	%f342, %r361;
	add.f32 	%f495, %f234, %f342;
	ld.shared.u32 	%r366, [%r559+80];
	ld.shared.u32 	%r367, [%r561+2064];
	// begin inline asm
	dp2a.lo.s32.s32 %r365, %r366, %r367, %r540;
	// end inline asm
	cvt.rn.f32.s32 	%f343, %r365;
	add.f32 	%f494, %f236, %f343;
	ld.shared.u32 	%r370, [%r559+80];
	ld.shared.u32 	%r371, [%r561+2068];
	// begin inline asm
	dp2a.lo.s32.s32 %r369, %r370, %r371, %r540;
	// end inline asm
	cvt.rn.f32.s32 	%f344, %r369;
	add.f32 	%f493, %f238, %f344;
	ld.shared.u32 	%r374, [%r559+80];
	ld.shared.u32 	%r375, [%r561+2072];
	// begin inline asm
	dp2a.lo.s32.s32 %r373, %r374, %r375, %r540;
	// end inline asm
	cvt.rn.f32.s32 	%f345, %r373;
	add.f32 	%f492, %f240, %f345;
	ld.shared.u32 	%r378, [%r559+80];
	ld.shared.u32 	%r379, [%r561+2076];
	// begin inline asm
	dp2a.lo.s32.s32 %r377, %r378, %r379, %r540;
	// end inline asm
	cvt.rn.f32.s32 	%f346, %r377;
	add.f32 	%f491, %f242, %f346;
	ld.shared.u32 	%r382, [%r559+112];
	ld.shared.u32 	%r383, [%r561+2048];
	// begin inline asm
	dp2a.lo.s32.s32 %r381, %r382, %r383, %r540;
	// end inline asm
	cvt.rn.f32.s32 	%f347, %r381;
	add.f32 	%f490, %f244, %f347;
	ld.shared.u32 	%r386, [%r559+112];
	ld.shared.u32 	%r387, [%r561+2052];
	// begin inline asm
	dp2a.lo.s32.s32 %r385, %r386, %r387, %r540;
	// end inline asm
	cvt.rn.f32.s32 	%f348, %r385;
	add.f32 	%f489, %f246, %f348;
	ld.shared.u32 	%r390, [%r559+112];
	ld.shared.u32 	%r391, [%r561+2056];
	// begin inline asm
	dp2a.lo.s32.s32 %r389, %r390, %r391, %r540;
	// end inline asm
	cvt.rn.f32.s32 	%f349, %r389;
	add.f32 	%f488, %f248, %f349;
	ld.shared.u32 	%r394, [%r559+112];
	ld.shared.u32 	%r395, [%r561+2060];
	// begin inline asm
	dp2a.lo.s32.s32 %r393, %r394, %r395, %r540;
	// end inline asm
	cvt.rn.f32.s32 	%f350, %r393;
	add.f32 	%f487, %f250, %f350;
	ld.shared.u32 	%r398, [%r559+112];
	ld.shared.u32 	%r399, [%r561+2064];
	// begin inline asm
	dp2a.lo.s32.s32 %r397, %r398, %r399, %r540;
	// end inline asm
	cvt.rn.f32.s32 	%f351, %r397;
	add.f32 	%f486, %f252, %f351;
	ld.shared.u32 	%r402, [%r559+112];
	ld.shared.u32 	%r403, [%r561+2068];
	// begin inline asm
	dp2a.lo.s32.s32 %r401, %r402, %r403, %r540;
	// end inline asm
	cvt.rn.f32.s32 	%f352, %r401;
	add.f32 	%f485, %f254, %f352;
	ld.shared.u32 	%r406, [%r559+112];
	ld.shared.u32 	%r407, [%r561+2072];
	// begin inline asm
	dp2a.lo.s32.s32 %r405, %r406, %r407, %r540;
	// end inline asm
	cvt.rn.f32.s32 	%f353, %r405;
	add.f32 	%f484, %f256, %f353;
	ld.shared.u32 	%r410, [%r559+112];
	ld.shared.u32 	%r411, [%r561+2076];
	// begin inline asm
	dp2a.lo.s32.s32 %r409, %r410, %r411, %r540;
	// end inline asm
	cvt.rn.f32.s32 	%f354, %r409;
	add.f32 	%f483, %f258, %f354;
	ld.shared.u32 	%r414, [%r559+144];
	ld.shared.u32 	%r415, [%r561+2048];
	// begin inline asm
	dp2a.lo.s32.s32 %r413, %r414, %r415, %r540;
	// end inline asm
	cvt.rn.f32.s32 	%f355, %r413;
	add.f32 	%f482, %f260, %f355;
	ld.shared.u32 	%r418, [%r559+144];
	ld.shared.u32 	%r419, [%r561+2052];
	// begin inline asm
	dp2a.lo.s32.s32 %r417, %r418, %r419, %r540;
	// end inline asm
	cvt.rn.f32.s32 	%f356, %r417;
	add.f32 	%f481, %f262, %f356;
	ld.shared.u32 	%r422, [%r559+144];
	ld.shared.u32 	%r423, [%r561+2056];
	// begin inline asm
	dp2a.lo.s32.s32 %r421, %r422, %r423, %r540;
	// end inline asm
	cvt.rn.f32.s32 	%f357, %r421;
	add.f32 	%f480, %f264, %f357;
	ld.shared.u32 	%r426, [%r559+144];
	ld.shared.u32 	%r427, [%r561+2060];
	// begin inline asm
	dp2a.lo.s32.s32 %r425, %r426, %r427, %r540;
	// end inline asm
	cvt.rn.f32.s32 	%f358, %r425;
	add.f32 	%f479, %f266, %f358;
	ld.shared.u32 	%r430, [%r559+144];
	ld.shared.u32 	%r431, [%r561+2064];
	// begin inline asm
	dp2a.lo.s32.s32 %r429, %r430, %r431, %r540;
	// end inline asm
	cvt.rn.f32.s32 	%f359, %r429;
	add.f32 	%f478, %f268, %f359;
	ld.shared.u32 	%r434, [%r559+144];
	ld.shared.u32 	%r435, [%r561+2068];
	// begin inline asm
	dp2a.lo.s32.s32 %r433, %r434, %r435, %r540;
	// end inline asm
	cvt.rn.f32.s32 	%f360, %r433;
	add.f32 	%f477, %f270, %f360;
	ld.shared.u32 	%r438, [%r559+144];
	ld.shared.u32 	%r439, [%r561+2072];
	// begin inline asm
	dp2a.lo.s32.s32 %r437, %r438, %r439, %r540;
	// end inline asm
	cvt.rn.f32.s32 	%f361, %r437;
	add.f32 	%f476, %f272, %f361;
	ld.shared.u32 	%r442, [%r559+144];
	ld.shared.u32 	%r443, [%r561+2076];
	// begin inline asm
	dp2a.lo.s32.s32 %r441, %r442, %r443, %r540;
	// end inline asm
	cvt.rn.f32.s32 	%f362, %r441;
	add.f32 	%f475, %f274, %f362;
	ld.shared.u32 	%r446, [%r559+176];
	ld.shared.u32 	%r447, [%r561+2048];
	// begin inline asm
	dp2a.lo.s32.s32 %r445, %r446, %r447, %r540;
	// end inline asm
	cvt.rn.f32.s32 	%f363, %r445;
	add.f32 	%f474, %f276, %f363;
	ld.shared.u32 	%r450, [%r559+176];
	ld.shared.u32 	%r451, [%r561+2052];
	// begin inline asm
	dp2a.lo.s32.s32 %r449, %r450, %r451, %r540;
	// end inline asm
	cvt.rn.f32.s32 	%f364, %r449;
	add.f32 	%f473, %f278, %f364;
	ld.shared.u32 	%r454, [%r559+176];
	ld.shared.u32 	%r455, [%r561+2056];
	// begin inline asm
	dp2a.lo.s32.s32 %r453, %r454, %r455, %r540;
	// end inline asm
	cvt.rn.f32.s32 	%f365, %r453;
	add.f32 	%f472, %f280, %f365;
	ld.shared.u32 	%r458, [%r559+176];
	ld.shared.u32 	%r459, [%r561+2060];
	// begin inline asm
	dp2a.lo.s32.s32 %r457, %r458, %r459, %r540;
	// end inline asm
	cvt.rn.f32.s32 	%f366, %r457;
	add.f32 	%f471, %f282, %f366;
	ld.shared.u32 	%r462, [%r559+176];
	ld.shared.u32 	%r463, [%r561+2064];
	// begin inline asm
	dp2a.lo.s32.s32 %r461, %r462, %r463, %r540;
	// end inline asm
	cvt.rn.f32.s32 	%f367, %r461;
	add.f32 	%f470, %f284, %f367;
	ld.shared.u32 	%r466, [%r559+176];
	ld.shared.u32 	%r467, [%r561+2068];
	// begin inline asm
	dp2a.lo.s32.s32 %r465, %r466, %r467, %r540;
	// end inline asm
	cvt.rn.f32.s32 	%f368, %r465;
	add.f32 	%f469, %f286, %f368;
	ld.shared.u32 	%r470, [%r559+176];
	ld.shared.u32 	%r471, [%r561+2072];
	// begin inline asm
	dp2a.lo.s32.s32 %r469, %r470, %r471, %r540;
	// end inline asm
	cvt.rn.f32.s32 	%f369, %r469;
	add.f32 	%f468, %f288, %f369;
	ld.shared.u32 	%r474, [%r559+176];
	ld.shared.u32 	%r475, [%r561+2076];
	// begin inline asm
	dp2a.lo.s32.s32 %r473, %r474, %r475, %r540;
	// end inline asm
	cvt.rn.f32.s32 	%f370, %r473;
	add.f32 	%f467, %f290, %f370;
	ld.shared.u32 	%r478, [%r559+208];
	ld.shared.u32 	%r479, [%r561+2048];
	// begin inline asm
	dp2a.lo.s32.s32 %r477, %r478, %r479, %r540;
	// end inline asm
	cvt.rn.f32.s32 	%f371, %r477;
	add.f32 	%f466, %f292, %f371;
	ld.shared.u32 	%r482, [%r559+208];
	ld.shared.u32 	%r483, [%r561+2052];
	// begin inline asm
	dp2a.lo.s32.s32 %r481, %r482, %r483, %r540;
	// end inline asm
	cvt.rn.f32.s32 	%f372, %r481;
	add.f32 	%f465, %f294, %f372;
	ld.shared.u32 	%r486, [%r559+208];
	ld.shared.u32 	%r487, [%r561+2056];
	// begin inline asm
	dp2a.lo.s32.s32 %r485, %r486, %r487, %r540;
	// end inline asm
	cvt.rn.f32.s32 	%f373, %r485;
	add.f32 	%f464, %f296, %f373;
	ld.shared.u32 	%r490, [%r559+208];
	ld.shared.u32 	%r491, [%r561+2060];
	// begin inline asm
	dp2a.lo.s32.s32 %r489, %r490, %r491, %r540;
	// end inline asm
	cvt.rn.f32.s32 	%f374, %r489;
	add.f32 	%f463, %f298, %f374;
	ld.shared.u32 	%r494, [%r559+208];
	ld.shared.u32 	%r495, [%r561+2064];
	// begin inline asm
	dp2a.lo.s32.s32 %r493, %r494, %r495, %r540;
	// end inline asm
	cvt.rn.f32.s32 	%f375, %r493;
	add.f32 	%f462, %f300, %f375;
	ld.shared.u32 	%r498, [%r559+208];
	ld.shared.u32 	%r499, [%r561+2068];
	// begin inline asm
	dp2a.lo.s32.s32 %r497, %r498, %r499, %r540;
	// end inline asm
	cvt.rn.f32.s32 	%f376, %r497;
	add.f32 	%f461, %f302, %f376;
	ld.shared.u32 	%r502, [%r559+208];
	ld.shared.u32 	%r503, [%r561+2072];
	// begin inline asm
	dp2a.lo.s32.s32 %r501, %r502, %r503, %r540;
	// end inline asm
	cvt.rn.f32.s32 	%f377, %r501;
	add.f32 	%f460, %f304, %f377;
	ld.shared.u32 	%r506, [%r559+208];
	ld.shared.u32 	%r507, [%r561+2076];
	// begin inline asm
	dp2a.lo.s32.s32 %r505, %r506, %r507, %r540;
	// end inline asm
	cvt.rn.f32.s32 	%f378, %r505;
	add.f32 	%f459, %f306, %f378;
	ld.shared.u32 	%r510, [%r559+240];
	ld.shared.u32 	%r511, [%r561+2048];
	// begin inline asm
	dp2a.lo.s32.s32 %r509, %r510, %r511, %r540;
	// end inline asm
	cvt.rn.f32.s32 	%f379, %r509;
	add.f32 	%f458, %f308, %f379;
	ld.shared.u32 	%r514, [%r559+240];
	ld.shared.u32 	%r515, [%r561+2052];
	// begin inline asm
	dp2a.lo.s32.s32 %r513, %r514, %r515, %r540;
	// end inline asm
	cvt.rn.f32.s32 	%f380, %r513;
	add.f32 	%f457, %f310, %f380;
	ld.shared.u32 	%r518, [%r559+240];
	ld.shared.u32 	%r519, [%r561+2056];
	// begin inline asm
	dp2a.lo.s32.s32 %r517, %r518, %r519, %r540;
	// end inline asm
	cvt.rn.f32.s32 	%f381, %r517;
	add.f32 	%f456, %f312, %f381;
	ld.shared.u32 	%r522, [%r559+240];
	ld.shared.u32 	%r523, [%r561+2060];
	// begin inline asm
	dp2a.lo.s32.s32 %r521, %r522, %r523, %r540;
	// end inline asm
	cvt.rn.f32.s32 	%f382, %r521;
	add.f32 	%f455, %f314, %f382;
	ld.shared.u32 	%r526, [%r559+240];
	ld.shared.u32 	%r527, [%r561+2064];
	// begin inline asm
	dp2a.lo.s32.s32 %r525, %r526, %r527, %r540;
	// end inline asm
	cvt.rn.f32.s32 	%f383, %r525;
	add.f32 	%f454, %f316, %f383;
	ld.shared.u32 	%r530, [%r559+240];
	ld.shared.u32 	%r531, [%r561+2068];
	// begin inline asm
	dp2a.lo.s32.s32 %r529, %r530, %r531, %r540;
	// end inline asm
	cvt.rn.f32.s32 	%f384, %r529;
	add.f32 	%f453, %f318, %f384;
	ld.shared.u32 	%r534, [%r559+240];
	ld.shared.u32 	%r535, [%r561+2072];
	// begin inline asm
	dp2a.lo.s32.s32 %r533, %r534, %r535, %r540;
	// end inline asm
	cvt.rn.f32.s32 	%f385, %r533;
	add.f32 	%f452, %f320, %f385;
	ld.shared.u32 	%r538, [%r559+240];
	ld.shared.u32 	%r539, [%r561+2076];
	// begin inline asm
	dp2a.lo.s32.s32 %r537, %r538, %r539, %r540;
	// end inline asm
	cvt.rn.f32.s32 	%f386, %r537;
	add.f32 	%f451, %f322, %f386;
	bar.sync 	0;
	add.s32 	%r579, %r579, 1;
	setp.eq.s32 	%p2, %r579, 0;
	add.s32 	%r578, %r578, 8;
	shl.b32 	%r562, %r575, 3;
	add.s32 	%r577, %r577, %r562;
	@%p2 bra 	$L__BB0_3;
	bra.uni 	$L__BB0_2;
$L__BB0_3:
	ld.param.u32 	%r576, [_Z13tiled_qu_int8PsS_Pfiii_param_4];
	ld.param.u64 	%rd23, [_Z13tiled_qu_int8PsS_Pfiii_param_2];
	cvta.to.global.u64 	%rd10, %rd23;
	mov.u32 	%r563, %tid.y;
	shl.b32 	%r564, %r563, 3;
	mov.u32 	%r565, %ctaid.y;
	shl.b32 	%r566, %r565, 7;
	add.s32 	%r567, %r566, %r564;
	mov.u32 	%r568, %tid.x;
	shl.b32 	%r569, %r568, 3;
	mov.u32 	%r570, %ctaid.x;
	shl.b32 	%r571, %r570, 7;
	add.s32 	%r572, %r571, %r569;
	mad.lo.s32 	%r573, %r567, %r576, %r572;
	mul.wide.s32 	%rd11, %r573, 4;
	add.s64 	%rd12, %rd10, %rd11;
	st.global.v4.f32 	[%rd12], {%f514, %f513, %f512, %f511};
	st.global.v4.f32 	[%rd12+16], {%f510, %f509, %f508, %f507};
	mul.wide.s32 	%rd13, %r576, 4;
	add.s64 	%rd14, %rd12, %rd13;
	st.global.v4.f32 	[%rd14], {%f506, %f505, %f504, %f503};
	st.global.v4.f32 	[%rd14+16], {%f502, %f501, %f500, %f499};
	add.s64 	%rd15, %rd14, %rd13;
	st.global.v4.f32 	[%rd15], {%f498, %f497, %f496, %f495};
	st.global.v4.f32 	[%rd15+16], {%f494, %f493, %f492, %f491};
	add.s64 	%rd16, %rd15, %rd13;
	st.global.v4.f32 	[%rd16], {%f490, %f489, %f488, %f487};
	st.global.v4.f32 	[%rd16+16], {%f486, %f485, %f484, %f483};
	add.s64 	%rd17, %rd16, %rd13;
	st.global.v4.f32 	[%rd17], {%f482, %f481, %f480, %f479};
	st.global.v4.f32 	[%rd17+16], {%f478, %f477, %f476, %f475};
	add.s64 	%rd18, %rd17, %rd13;
	st.global.v4.f32 	[%rd18], {%f474, %f473, %f472, %f471};
	st.global.v4.f32 	[%rd18+16], {%f470, %f469, %f468, %f467};
	add.s64 	%rd19, %rd18, %rd13;
	st.global.v4.f32 	[%rd19], {%f466, %f465, %f464, %f463};
	st.global.v4.f32 	[%rd19+16], {%f462, %f461, %f460, %f459};
	add.s64 	%rd20, %rd19, %rd13;
	st.global.v4.f32 	[%rd20], {%f458, %f457, %f456, %f455};
	st.global.v4.f32 	[%rd20+16], {%f454, %f453, %f452, %f451};
	ret;

}
	// .globl	_Z14tiled_qu_int16PsS_Pfiii
.visible .entry _Z14tiled_qu_int16PsS_Pfiii(
	.param .u64 .ptr .align 1 _Z14tiled_qu_int16PsS_Pfiii_param_0,
	.param .u64 .ptr .align 1 _Z14tiled_qu_int16PsS_Pfiii_param_1,
	.param .u64 .ptr .align 1 _Z14tiled_qu_int16PsS_Pfiii_param_2,
	.param .u32 _Z14tiled_qu_int16PsS_Pfiii_param_3,
	.param .u32 _Z14tiled_qu_int16PsS_Pfiii_param_4,
	.param .u32 _Z14tiled_qu_int16PsS_Pfiii_param_5
)
{
	.reg .pred 	%p<3>;
	.reg .b16 	%rs<770>;
	.reg .b32 	%r<66>;
	.reg .b32 	%f<202>;
	.reg .b64 	%rd<24>;
	// demoted variable
	.shared .align 2 .b8 _ZZ14tiled_qu_int16PsS_PfiiiE3s_a[2048];
	// demoted variable
	.shared .align 2 .b8 _ZZ14tiled_qu_int16PsS_PfiiiE3s_b[2048];
	ld.param.u32 	%r17, [_Z14tiled_qu_int16PsS_Pfiii_param_5];
	mov.u32 	%r18, %ctaid.x;
	mov.u32 	%r19, %ctaid.y;
	mov.u32 	%r1, %tid.x;
	mov.u32 	%r2, %tid.y;
	shl.b32 	%r3, %r19, 7;
	shl.b32 	%r4, %r18, 7;
	setp.lt.s32 	%p1, %r17, 1;
	mov.f32 	%f138, 0f00000000;
	mov.f32 	%f139, %f138;
	mov.f32 	%f140, %f138;
	mov.f32 	%f141, %f138;
	mov.f32 	%f142, %f138;
	mov.f32 	%f143, %f138;
	mov.f32 	%f144, %f138;
	mov.f32 	%f145, %f138;
	mov.f32 	%f146, %f138;
	mov.f32 	%f147, %f138;
	mov.f32 	%f148, %f138;
	mov.f32 	%f149, %f138;
	mov.f32 	%f150, %f138;
	mov.f32 	%f151, %f138;
	mov.f32 	%f152, %f138;
	mov.f32 	%f153, %f138;
	mov.f32 	%f154, %f138;
	mov.f32 	%f155, %f138;
	mov.f32 	%f156, %f138;
	mov.f32 	%f157, %f138;
	mov.f32 	%f158, %f138;
	mov.f32 	%f159, %f138;
	mov.f32 	%f160, %f138;
	mov.f32 	%f161, %f138;
	mov.f32 	%f162, %f138;
	mov.f32 	%f163, %f138;
	mov.f32 	%f164, %f138;
	mov.f32 	%f165, %f138;
	mov.f32 	%f166, %f138;
	mov.f32 	%f167, %f138;
	mov.f32 	%f168, %f138;
	mov.f32 	%f169, %f138;
	mov.f32 	%f170, %f138;
	mov.f32 	%f171, %f138;
	mov.f32 	%f172, %f138;
	mov.f32 	%f173, %f138;
	mov.f32 	%f174, %f138;
	mov.f32 	%f175, %f138;
	mov.f32 	%f176, %f138;
	mov.f32 	%f177, %f138;
	mov.f32 	%f178, %f138;
	mov.f32 	%f179, %f138;
	mov.f32 	%f180, %f138;
	mov.f32 	%f181, %f138;
	mov.f32 	%f182, %f138;
	mov.f32 	%f183, %f138;
	mov.f32 	%f184, %f138;
	mov.f32 	%f185, %f138;
	mov.f32 	%f186, %f138;
	mov.f32 	%f187, %f138;
	mov.f32 	%f188, %f138;
	mov.f32 	%f189, %f138;
	mov.f32 	%f190, %f138;
	mov.f32 	%f191, %f138;
	mov.f32 	%f192, %f138;
	mov.f32 	%f193, %f138;
	mov.f32 	%f194, %f138;
	mov.f32 	%f195, %f138;
	mov.f32 	%f196, %f138;
	mov.f32 	%f197, %f138;
	mov.f32 	%f198, %f138;
	mov.f32 	%f199, %f138;
	mov.f32 	%f200, %f138;
	mov.f32 	%f201, %f138;
	@%p1 bra 	$L__BB1_4;
	ld.param.u32 	%r60, [_Z14tiled_qu_int16PsS_Pfiii_param_4];
	mov.u32 	%r20, %ntid.x;
	mad.lo.s32 	%r21, %r2, %r20, %r1;
	shr.u32 	%r22, %r21, 1;
	shl.b32 	%r23, %r21, 2;
	shr.u32 	%r24, %r21, 5;
	and.b32  	%r25, %r23, 124;
	add.s32 	%r26, %r17, 7;
	shr.u32 	%r27, %r26, 3;
	and.b32  	%r28, %r23, 4;
	add.s32 	%r29, %r3, %r22;
	shl.b32 	%r30, %r22, 4;
	mov.u32 	%r31, _ZZ14tiled_qu_int16PsS_PfiiiE3s_a;
	add.s32 	%r32, %r31, %r30;
	shl.b32 	%r33, %r21, 3;
	and.b32  	%r34, %r33, 8;
	add.s32 	%r5, %r32, %r34;
	shl.b32 	%r35, %r24, 8;
	mov.u32 	%r36, _ZZ14tiled_qu_int16PsS_PfiiiE3s_b;
	add.s32 	%r37, %r36, %r35;
	and.b32  	%r38, %r33, 248;
	add.s32 	%r6, %r37, %r38;
	neg.s32 	%r65, %r27;
	mad.lo.s32 	%r64, %r17, %r29, %r28;
	mad.lo.s32 	%r39, %r60, %r24, %r4;
	add.s32 	%r63, %r39, %r25;
	mov.b16 	%rs706, 0;
	mov.u16 	%rs707, %rs706;
	mov.u16 	%rs708, %rs706;
	mov.u16 	%rs709, %rs706;
	mov.u16 	%rs710, %rs706;
	mov.u16 	%rs711, %rs706;
	mov.u16 	%rs712, %rs706;
	mov.u16 	%rs713, %rs706;
	mov.u16 	%rs714, %rs706;
	mov.u16 	%rs715, %rs706;
	mov.u16 	%rs716, %rs706;
	mov.u16 	%rs717, %rs706;
	mov.u16 	%rs718, %rs706;
	mov.u16 	%rs719, %rs706;
	mov.u16 	%rs720, %rs706;
	mov.u16 	%rs721, %rs706;
	mov.u16 	%rs722, %rs706;
	mov.u16 	%rs723, %rs706;
	mov.u16 	%rs724, %rs706;
	mov.u16 	%rs725, %rs706;
	mov.u16 	%rs726, %rs706;
	mov.u16 	%rs727, %rs706;
	mov.u16 	%rs728, %rs706;
	mov.u16 	%rs729, %rs706;
	mov.u16 	%rs730, %rs706;
	mov.u16 	%rs731, %rs706;
	mov.u16 	%rs732, %rs706;
	mov.u16 	%rs733, %rs706;
	mov.u16 	%rs734, %rs706;
	mov.u16 	%rs735, %rs706;
	mov.u16 	%rs736, %rs706;
	mov.u16 	%rs737, %rs706;
	mov.u16 	%rs738, %rs706;
	mov.u16 	%rs739, %rs706;
	mov.u16 	%rs740, %rs706;
	mov.u16 	%rs741, %rs706;
	mov.u16 	%rs742, %rs706;
	mov.u16 	%rs743, %rs706;
	mov.u16 	%rs744, %rs706;
	mov.u16 	%rs745, %rs706;
	mov.u16 	%rs746, %rs706;
	mov.u16 	%rs747, %rs706;
	mov.u16 	%rs748, %rs706;
	mov.u16 	%rs749, %rs706;
	mov.u16 	%rs750, %rs706;
	mov.u16 	%rs751, %rs706;
	mov.u16 	%rs752, %rs706;
	mov.u16 	%rs753, %rs706;
	mov.u16 	%rs754, %rs706;
	mov.u16 	%rs755, %rs706;
	mov.u16 	%rs756, %rs706;
	mov.u16 	%rs757, %rs706;
	mov.u16 	%rs758, %rs706;
	mov.u16 	%rs759, %rs706;
	mov.u16 	%rs760, %rs706;
	mov.u16 	%rs761, %rs706;
	mov.u16 	%rs762, %rs706;
	mov.u16 	%rs763, %rs706;
	mov.u16 	%rs764, %rs706;
	mov.u16 	%rs765, %rs706;
	mov.u16 	%rs766, %rs706;
	mov.u16 	%rs767, %rs706;
	mov.u16 	%rs768, %rs706;
	mov.u16 	%rs769, %rs706;
$L__BB1_2:
	ld.param.u32 	%r61, [_Z14tiled_qu_int16PsS_Pfiii_param_4];
	ld.param.u64 	%rd22, [_Z14tiled_qu_int16PsS_Pfiii_param_1];
	ld.param.u64 	%rd21, [_Z14tiled_qu_int16PsS_Pfiii_param_0];
	mul.wide.s32 	%rd4, %r64, 2;
	cvta.to.global.u64 	%rd5, %rd21;
	add.s64 	%rd6, %rd5, %rd4;
	ld.global.nc.v4.f32 	{%f130, %f131, %f132, %f133}, [%rd6];
	st.shared.v4.f32 	[%r5], {%f130, %f131, %f132, %f133};
	cvta.to.global.u64 	%rd7, %rd22;
	mul.wide.s32 	%rd8, %r63, 2;
	add.s64 	%rd9, %rd7, %rd8;
	ld.global.nc.v4.f32 	{%f134, %f135, %f136, %f137}, [%rd9];
	st.shared.v4.f32 	[%r6], {%f134, %f135, %f136, %f137};
	bar.sync 	0;
	mov.u32 	%r40, %tid.y;
	shl.b32 	%r41, %r40, 7;
	mov.u32 	%r42, _ZZ14tiled_qu_int16PsS_PfiiiE3s_a;
	add.s32 	%r43, %r42, %r41;
	ld.shared.u16 	%rs130, [%r43];
	mov.u32 	%r44, %tid.x;
	shl.b32 	%r45, %r44, 4;
	mov.u32 	%r46, _ZZ14tiled_qu_int16PsS_PfiiiE3s_b;
	add.s32 	%r47, %r46, %r45;
	ld.shared.u16 	%rs131, [%r47];
	mad.lo.s16 	%rs132, %rs131, %rs130, %rs769;
	ld.shared.u16 	%rs133, [%r47+2];
	mad.lo.s16 	%rs134, %rs133, %rs130, %rs768;
	ld.shared.u16 	%rs135, [%r47+4];
	mad.lo.s16 	%rs136, %rs135, %rs130, %rs767;
	ld.shared.u16 	%rs137, [%r47+6];
	mad.lo.s16 	%rs138, %rs137, %rs130, %rs766;
	ld.shared.u16 	%rs139, [%r47+8];
	mad.lo.s16 	%rs140, %rs139, %rs130, %rs765;
	ld.shared.u16 	%rs141, [%r47+10];
	mad.lo.s16 	%rs142, %rs141, %rs130, %rs764;
	ld.shared.u16 	%rs143, [%r47+12];
	mad.lo.s16 	%rs144, %rs143, %rs130, %rs763;
	ld.shared.u16 	%rs145, [%r47+14];
	mad.lo.s16 	%rs146, %rs145, %rs130, %rs762;
	ld.shared.u16 	%rs147, [%r43+16];
	mad.lo.s16 	%rs148, %rs131, %rs147, %rs761;
	mad.lo.s16 	%rs149, %rs133, %rs147, %rs760;
	mad.lo.s16 	%rs150, %rs135, %rs147, %rs759;
	mad.lo.s16 	%rs151, %rs137, %rs147, %rs758;
	mad.lo.s16 	%rs152, %rs139, %rs147, %rs757;
	mad.lo.s16 	%rs153, %rs141, %rs147, %rs756;
	mad.lo.s16 	%rs154, %rs143, %rs147, %rs755;
	mad.lo.s16 	%rs155, %rs145, %rs147, %rs754;
	ld.shared.u16 	%rs156, [%r43+32];
	mad.lo.s16 	%rs157, %rs131, %rs156, %rs753;
	mad.lo.s16 	%rs158, %rs133, %rs156, %rs752;
	mad.lo.s16 	%rs159, %rs135, %rs156, %rs751;
	mad.lo.s16 	%rs160, %rs137, %rs156, %rs750;
	mad.lo.s16 	%rs161, %rs139, %rs156, %rs749;
	mad.lo.s16 	%rs162, %rs141, %rs156, %rs748;
	mad.lo.s16 	%rs163, %rs143, %rs156, %rs747;
	mad.lo.s16 	%rs164, %rs145, %rs156, %rs746;
	ld.shared.u16 	%rs165, [%r43+48];
	mad.lo.s16 	%rs166, %rs131, %rs165, %rs745;
	mad.lo.s16 	%rs167, %rs133, %rs165, %rs744;
	mad.lo.s16 	%rs168, %rs135, %rs165, %rs743;
	mad.lo.s16 	%rs169, %rs137, %rs165, %rs742;
	mad.lo.s16 	%rs170, %rs139, %rs165, %rs741;
	mad.lo.s16 	%rs171, %rs141, %rs165, %rs740;
	mad.lo.s16 	%rs172, %rs143, %rs165, %rs739;
	mad.lo.s16 	%rs173, %rs145, %rs165, %rs738;
	ld.shared.u16 	%rs174, [%r43+64];
	mad.lo.s16 	%rs175, %rs131, %rs174, %rs737;
	mad.lo.s16 	%rs176, %rs133, %rs174, %rs736;
	mad.lo.s16 	%rs177, %rs135, %rs174, %rs735;
	mad.lo.s16 	%rs178, %rs137, %rs174, %rs734;
	mad.lo.s16 	%rs179, %rs139, %rs174, %rs733;
	mad.lo.s16 	%rs180, %rs141, %rs174, %rs732;
	mad.lo.s16 	%rs181, %rs143, %rs174, %rs731;
	mad.lo.s16 	%rs182, %rs145, %rs174, %rs730;
	ld.shared.u16 	%rs183, [%r43+80];
	mad.lo.s16 	%rs184, %rs131, %rs183, %rs729;
	mad.lo.s16 	%rs185, %rs133, %rs183, %rs728;
	mad.lo.s16 	%rs186, %rs135, %rs183, %rs727;
	mad.lo.s16 	%rs187, %rs137, %rs183, %rs726;
	mad.lo.s16 	%rs188, %rs139, %rs183, %rs725;
	mad.lo.s16 	%rs189, %rs141, %rs183, %rs724;
	mad.lo.s16 	%rs190, %rs143, %rs183, %rs723;
	mad.lo.s16 	%rs191, %rs145, %rs183, %rs722;
	ld.shared.u16 	%rs192, [%r43+96];
	mad.lo.s16 	%rs193, %rs131, %rs192, %rs721;
	mad.lo.s16 	%rs194, %rs133, %rs192, %rs720;
	mad.lo.s16 	%rs195, %rs135, %rs192, %rs719;
	mad.lo.s16 	%rs196, %rs137, %rs192, %rs718;
	mad.lo.s16 	%rs197, %rs139, %rs192, %rs717;
	mad.lo.s16 	%rs198, %rs141, %rs192, %rs716;
	mad.lo.s16 	%rs199, %rs143, %rs192, %rs715;
	mad.lo.s16 	%rs200, %rs145, %rs192, %rs714;
	ld.shared.u16 	%rs201, [%r43+112];
	mad.lo.s16 	%rs202, %rs131, %rs201, %rs713;
	mad.lo.s16 	%rs203, %rs133, %rs201, %rs712;
	mad.lo.s16 	%rs204, %rs135, %rs201, %rs711;
	mad.lo.s16 	%rs205, %rs137, %rs201, %rs710;
	mad.lo.s16 	%rs206, %rs139, %rs201, %rs709;
	mad.lo.s16 	%rs207, %rs141, %rs201, %rs708;
	mad.lo.s16 	%rs208, %rs143, %rs201, %rs707;
	mad.lo.s16 	%rs209, %rs145, %rs201, %rs706;
	ld.shared.u16 	%rs210, [%r43+2];
	ld.shared.u16 	%rs211, [%r47+256];
	mad.lo.s16 	%rs212, %rs211, %rs210, %rs132;
	ld.shared.u16 	%rs213, [%r47+258];
	mad.lo.s16 	%rs214, %rs213, %rs210, %rs134;
	ld.shared.u16 	%rs215, [%r47+260];
	mad.lo.s16 	%rs216, %rs215, %rs210, %rs136;
	ld.shared.u16 	%rs217, [%r47+262];
	mad.lo.s16 	%rs218, %rs217, %rs210, %rs138;
	ld.shared.u16 	%rs219, [%r47+264];
	mad.lo.s16 	%rs220, %rs219, %rs210, %rs140;
	ld.shared.u16 	%rs221, [%r47+266];
	mad.lo.s16 	%rs222, %rs221, %rs210, %rs142;
	ld.shared.u16 	%rs223, [%r47+268];
	mad.lo.s16 	%rs224, %rs223, %rs210, %rs144;
	ld.shared.u16 	%rs225, [%r47+270];
	mad.lo.s16 	%rs226, %rs225, %rs210, %rs146;
	ld.shared.u16 	%rs227, [%r43+18];
	mad.lo.s16 	%rs228, %rs211, %rs227, %rs148;
	mad.lo.s16 	%rs229, %rs213, %rs227, %rs149;
	mad.lo.s16 	%rs230, %rs215, %rs227, %rs150;
	mad.lo.s16 	%rs231, %rs217, %rs227, %rs151;
	mad.lo.s16 	%rs232, %rs219, %rs227, %rs152;
	mad.lo.s16 	%rs233, %rs221, %rs227, %rs153;
	mad.lo.s16 	%rs234, %rs223, %rs227, %rs154;
	mad.lo.s16 	%rs235, %rs225, %rs227, %rs155;
	ld.shared.u16 	%rs236, [%r43+34];
	mad.lo.s16 	%rs237, %rs211, %rs236, %rs157;
	mad.lo.s16 	%rs238, %rs213, %rs236, %rs158;
	mad.lo.s16 	%rs239, %rs215, %rs236, %rs159;
	mad.lo.s16 	%rs240, %rs217, %rs236, %rs160;
	mad.lo.s16 	%rs241, %rs219, %rs236, %rs161;
	mad.lo.s16 	%rs242, %rs221, %rs236, %rs162;
	mad.lo.s16 	%rs243, %rs223, %rs236, %rs163;
	mad.lo.s16 	%rs244, %rs225, %rs236, %rs164;
	ld.shared.u16 	%rs245, [%r43+50];
	mad.lo.s16 	%rs246, %rs211, %rs245, %rs166;
	mad.lo.s16 	%rs247, %rs213, %rs245, %rs167;
	mad.lo.s16 	%rs248, %rs215, %rs245, %rs168;
	mad.lo.s16 	%rs249, %rs217, %rs245, %rs169;
	mad.lo.s16 	%rs250, %rs219, %rs245, %rs170;
	mad.lo.s16 	%rs251, %rs221, %rs245, %rs171;
	mad.lo.s16 	%rs252, %rs223, %rs245, %rs172;
	mad.lo.s16 	%rs253, %rs225, %rs245, %rs173;
	ld.shared.u16 	%rs254, [%r43+66];
	mad.lo.s16 	%rs255, %rs211, %rs254, %rs175;
	mad.lo.s16 	%rs256, %rs213, %rs254, %rs176;
	mad.lo.s16 	%rs257, %rs215, %rs254, %rs177;
	mad.lo.s16 	%rs258, %rs217, %rs254, %rs178;
	mad.lo.s16 	%rs259, %rs219, %rs254, %rs179;
	mad.lo.s16 	%rs260, %rs221, %rs254, %rs180;
	mad.lo.s16 	%rs261, %rs223, %rs254, %rs181;
	mad.lo.s16 	%rs262, %rs225, %rs254, %rs182;
	ld.shared.u16 	%rs263, [%r43+82];
	mad.lo.s16 	%rs264, %rs211, %rs263, %rs184;
	mad.lo.s16 	%rs265, %rs213, %rs263, %rs185;
	mad.lo.s16 	%rs266, %rs215, %rs263, %rs186;
	mad.lo.s16 	%rs267, %rs217, %rs263, %rs187;
	mad.lo.s16 	%rs268, %rs219, %rs263, %rs188;
	mad.lo.s16 	%rs269, %rs221, %rs263, %rs189;
	mad.lo.s16 	%rs270, %rs223, %rs263, %rs190;
	mad.lo.s16 	%rs271, %rs225, %rs263, %rs191;
	ld.shared.u16 	%rs272, [%r43+98];
	mad.lo.s16 	%rs273, %rs211, %rs272, %rs193;
	mad.lo.s16 	%rs274, %rs213, %rs272, %rs194;
	mad.lo.s16 	%rs275, %rs215, %rs272, %rs195;
	mad.lo.s16 	%rs276, %rs217, %rs272, %rs196;
	mad.lo.s16 	%rs277, %rs219, %rs272, %rs197;
	mad.lo.s16 	%rs278, %rs221, %rs272, %rs198;
	mad.lo.s16 	%rs279, %rs223, %rs272, %rs199;
	mad.lo.s16 	%rs280, %rs225, %rs272, %rs200;
	ld.shared.u16 	%rs281, [%r43+114];
	mad.lo.s16 	%rs282, %rs211, %rs281, %rs202;
	mad.lo.s16 	%rs283, %rs213, %rs281, %rs203;
	mad.lo.s16 	%rs284, %rs215, %rs281, %rs204;
	mad.lo.s16 	%rs285, %rs217, %rs281, %rs205;
	mad.lo.s16 	%rs286, %rs219, %rs281, %rs206;
	mad.lo.s16 	%rs287, %rs221, %rs281, %rs207;
	mad.lo.s16 	%rs288, %rs223, %rs281, %rs208;
	mad.lo.s16 	%rs289, %rs225, %rs281, %rs209;
	ld.shared.u16 	%rs290, [%r43+4];
	ld.shared.u16 	%rs291, [%r47+512];
	mad.lo.s16 	%rs292, %rs291, %rs290, %rs212;
	ld.shared.u16 	%rs293, [%r47+514];
	mad.lo.s16 	%rs294, %rs293, %rs290, %rs214;
	ld.shared.u16 	%rs295, [%r47+516];
	mad.lo.s16 	%rs296, %rs295, %rs290, %rs216;
	ld.shared.u16 	%rs297, [%r47+518];
	mad.lo.s16 	%rs298, %rs297, %rs290, %rs218;
	ld.shared.u16 	%rs299, [%r47+520];
	mad.lo.s16 	%rs300, %rs299, %rs290, %rs220;
	ld.shared.u16 	%rs301, [%r47+522];
	mad.lo.s16 	%rs302, %rs301, %rs290, %rs222;
	ld.shared.u16 	%rs303, [%r47+524];
	mad.lo.s16 	%rs304, %rs303, %rs290, %rs224;
	ld.shared.u16 	%rs305, [%r47+526];
	mad.lo.s16 	%rs306, %rs305, %rs290, %rs226;
	ld.shared.u16 	%rs307, [%r43+20];
	mad.lo.s16 	%rs308, %rs291, %rs307, %rs228;
	mad.lo.s16 	%rs309, %rs293, %rs307, %rs229;
	mad.lo.s16 	%rs310, %rs295, %rs307, %rs230;
	mad.lo.s16 	%rs311, %rs297, %rs307, %rs231;
	mad.lo.s16 	%rs312, %rs299, %rs307, %rs232;
	mad.lo.s16 	%rs313, %rs301, %rs307, %rs233;
	mad.lo.s16 	%rs314, %rs303, %rs307, %rs234;
	mad.lo.s16 	%rs315, %rs305, %rs307, %rs235;
	ld.shared.u16 	%rs316, [%r43+36];
	mad.lo.s16 	%rs317, %rs291, %rs316, %rs237;
	mad.lo.s16 	%rs318, %rs293, %rs316, %rs238;
	mad.lo.s16 	%rs319, %rs295, %rs316, %rs239;
	mad.lo.s16 	%rs320, %rs297, %rs316, %rs240;
	mad.lo.s16 	%rs321, %rs299, %rs316, %rs241;
	mad.lo.s16 	%rs322, %rs301, %rs316, %rs242;
	mad.lo.s16 	%rs323, %rs303, %rs316, %rs243;
	mad.lo.s16 	%rs324, %rs305, %rs316, %rs244;
	ld.shared.u16 	%rs325, [%r43+52];
	mad.lo.s16 	%rs326, %rs291, %rs325, %rs246;
	mad.lo.s16 	%rs327, %rs293, %rs325, %rs247;
	mad.lo.s16 	%rs328, %rs295, %rs325, %rs248;
	mad.lo.s16 	%rs329, %rs297, %rs325, %rs249;
	mad.lo.s16 	%rs330, %rs299, %rs325, %rs250;
	mad.lo.s16 	%rs331, %rs301, %rs325, %rs251;
	mad.lo.s16 	%rs332, %rs303, %rs325, %rs252;
	mad.lo.s16 	%rs333, %rs305, %rs325, %rs253;
	ld.shared.u16 	%rs334, [%r43+68];
	mad.lo.s16 	%rs335, %rs291, %rs334, %rs255;
	mad.lo.s16 	%rs336, %rs293, %rs334, %rs256;
	mad.lo.s16 	%rs337, %rs295, %rs334, %rs257;
	mad.lo.s16 	%rs338, %rs297, %rs334, %rs258;
	mad.lo.s16 	%rs339, %rs299, %rs334, %rs259;
	mad.lo.s16 	%rs340, %rs301, %rs334, %rs260;
	mad.lo.s16 	%rs341, %rs303, %rs334, %rs261;
	mad.lo.s16 	%rs342, %rs305, %rs334, %rs262;
	ld.shared.u16 	%rs343, [%r43+84];
	mad.lo.s16 	%rs344, %rs291, %rs343, %rs264;
	mad.lo.s16 	%rs345, %rs293, %rs343, %rs265;
	mad.lo.s16 	%rs346, %rs295, %rs343, %rs266;
	mad.lo.s16 	%rs347, %rs297, %rs343, %rs267;
	mad.lo.s16 	%rs348, %rs299, %rs343, %rs268;
	mad.lo.s16 	%rs349, %rs301, %rs343, %rs269;
	mad.lo.s16 	%rs350, %rs303, %rs343, %rs270;
	mad.lo.s16 	%rs351, %rs305, %rs343, %rs271;
	ld.shared.u16 	%rs352, [%r43+100];
	mad.lo.s16 	%rs353, %rs291, %rs352, %rs273;
	mad.lo.s16 	%rs354, %rs293, %rs352, %rs274;
	mad.lo.s16 	%rs355, %rs295, %rs352, %rs275;
	mad.lo.s16 	%rs356, %rs297, %rs352, %rs276;
	mad.lo.s16 	%rs357, %rs299, %rs352, %rs277;
	mad.lo.s16 	%rs358, %rs301, %rs352, %rs278;
	mad.lo.s16 	%rs359, %rs303, %rs352, %rs279;
	mad.lo.s16 	%rs360, %rs305, %rs352, %rs280;
	ld.shared.u16 	%rs361, [%r43+116];
	mad.lo.s16 	%rs362, %rs291, %rs361, %rs282;
	mad.lo.s16 	%rs363, %rs293, %rs361, %rs283;
	mad.lo.s16 	%rs364, %rs295, %rs361, %rs284;
	mad.lo.s16 	%rs365, %rs297, %rs361, %rs285;
	mad.lo.s16 	%rs366, %rs299, %rs361, %rs286;
	mad.lo.s16 	%rs367, %rs301, %rs361, %rs287;
	mad.lo.s16 	%rs368, %rs303, %rs361, %rs288;
	mad.lo.s16 	%rs369, %rs305, %rs361, %rs289;
	ld.shared.u16 	%rs370, [%r43+6];
	ld.shared.u16 	%rs371, [%r47+768];
	mad.lo.s16 	%rs372, %rs371, %rs370, %rs292;
	ld.shared.u16 	%rs373, [%r47+770];
	mad.lo.s16 	%rs374, %rs373, %rs370, %rs294;
	ld.shared.u16 	%rs375, [%r47+772];
	mad.lo.s16 	%rs376, %rs375, %rs370, %rs296;
	ld.shared.u16 	%rs377, [%r47+774];
	mad.lo.s16 	%rs378, %rs377, %rs370, %rs298;
	ld.shared.u16 	%rs379, [%r47+776];
	mad.lo.s16 	%rs380, %rs379, %rs370, %rs300;
	ld.shared.u16 	%rs381, [%r47+778];
	mad.lo.s16 	%rs382, %rs381, %rs370, %rs302;
	ld.shared.u16 	%rs383, [%r47+780];
	mad.lo.s16 	%rs384, %rs383, %rs370, %rs304;
	ld.shared.u16 	%rs385, [%r47+782];
	mad.lo.s16 	%rs386, %rs385, %rs370, %rs306;
	ld.shared.u16 	%rs387, [%r43+22];
	mad.lo.s16 	%rs388, %rs371, %rs387, %rs308;
	mad.lo.s16 	%rs389, %rs373, %rs387, %rs309;
	mad.lo.s16 	%rs390, %rs375, %rs387, %rs310;
	mad.lo.s16 	%rs391, %rs377, %rs387, %rs311;
	mad.lo.s16 	%rs392, %rs379, %rs387, %rs312;
	mad.lo.s16 	%rs393, %rs381, %rs387, %rs313;
	mad.lo.s16 	%rs394, %rs383, %rs387, %rs314;
	mad.lo.s16 	%rs395, %rs385, %rs387, %rs315;
	ld.shared.u16 	%rs396, [%r43+38];
	mad.lo.s16 	%rs397, %rs371, %rs396, %rs317;
	mad.lo.s16 	%rs398, %rs373, %rs396, %rs318;
	mad.lo.s16 	%rs399, %rs375, %rs396, %rs319;
	mad.lo.s16 	%rs400, %rs377, %rs396, %rs320;
	mad.lo.s16 	%rs401, %rs379, %rs396, %rs321;
	mad.lo.s16 	%rs402, %rs381, %rs396, %rs322;
	mad.lo.s16 	%rs403, %rs383, %rs396, %rs323;
	mad.lo.s16 	%rs404, %rs385, %rs396, %rs324;
	ld.shared.u16 	%rs405, [%r43+54];
	mad.lo.s16 	%rs406, %rs371, %rs405, %rs326;
	mad.lo.s16 	%rs407, %rs373, %rs405, %rs327;
	mad.lo.s16 	%rs408, %rs375, %rs405, %rs328;
	mad.lo.s16 	%rs409, %rs377, %rs405, %rs329;
	mad.lo.s16 	%rs410, %rs379, %rs405, %rs330;
	mad.lo.s16 	%rs411, %rs381, %rs405, %rs331;
	mad.lo.s16 	%rs412, %rs383, %rs405, %rs332;
	mad.lo.s16 	%rs413, %rs385, %rs405, %rs333;
	ld.shared.u16 	%rs414, [%r43+70];
	mad.lo.s16 	%rs415, %rs371, %rs414, %rs335;
	mad.lo.s16 	%rs416, %rs373, %rs414, %rs336;
	mad.lo.s16 	%rs417, %rs375, %rs414, %rs337;
	mad.lo.s16 	%rs418, %rs377, %rs414, %rs338;
	mad.lo.s16 	%rs419, %rs379, %rs414, %rs339;
	mad.lo.s16 	%rs420, %rs381, %rs414, %rs340;
	mad.lo.s16 	%rs421, %rs383, %rs414, %rs341;
	mad.lo.s16 	%rs422, %rs385, %rs414, %rs342;
	ld.shared.u16 	%rs423, [%r43+86];
	mad.lo.s16 	%rs424, %rs371, %rs423, %rs344;
	mad.lo.s16 	%rs425, %rs373, %rs423, %rs345;
	mad.lo.s16 	%rs426, %rs375, %rs423, %rs346;
	mad.lo.s16 	%rs427, %rs377, %rs423, %rs347;
	mad.lo.s16 	%rs428, %rs379, %rs423, %rs348;
	mad.lo.s16 	%rs429, %rs381, %rs423, %rs349;
	mad.lo.s16 	%rs430, %rs383, %rs423, %rs350;
	mad.lo.s16 	%rs431, %rs385, %rs423, %rs351;
	ld.shared.u16 	%rs432, [%r43+102];
	mad.lo.s16 	%rs433, %rs371, %rs432, %rs353;
	mad.lo.s16 	%rs434, %rs373, %rs432, %rs354;
	mad.lo.s16 	%rs435, %rs375, %rs432, %rs355;
	mad.lo.s16 	%rs436, %rs377, %rs432, %rs356;
	mad.lo.s16 	%rs437, %rs379, %rs432, %rs357;
	mad.lo.s16 	%rs438, %rs381, %rs432, %rs358;
	mad.lo.s16 	%rs439, %rs383, %rs432, %rs359;
	mad.lo.s16 	%rs440, %rs385, %rs432, %rs360;
	ld.shared.u16 	%rs441, [%r43+118];
	mad.lo.s16 	%rs442, %rs371, %rs441, %rs362;
	mad.lo.s16 	%rs443, %rs373, %rs441, %rs363;
	mad.lo.s16 	%rs444, %rs375, %rs441, %rs364;
	mad.lo.s16 	%rs445, %rs377, %rs441, %rs365;
	mad.lo.s16 	%rs446, %rs379, %rs441, %rs366;
	mad.lo.s16 	%rs447, %rs381, %rs441, %rs367;
	mad.lo.s16 	%rs448, %rs383, %rs441, %rs368;
	mad.lo.s16 	%rs449, %rs385, %rs441, %rs369;
	ld.shared.u16 	%rs450, [%r43+8];
	ld.shared.u16 	%rs451, [%r47+1024];
	mad.lo.s16 	%rs452, %rs451, %rs450, %rs372;
	ld.shared.u16 	%rs453, [%r47+1026];
	mad.lo.s16 	%rs454, %rs453, %rs450, %rs374;
	ld.shared.u16 	%rs455, [%r47+1028];
	mad.lo.s16 	%rs456, %rs455, %rs450, %rs376;
	ld.shared.u16 	%rs457, [%r47+1030];
	mad.lo.s16 	%rs458, %rs457, %rs450, %rs378;
	ld.shared.u16 	%rs459, [%r47+1032];
	mad.lo.s16 	%rs460, %rs459, %rs450, %rs380;
	ld.shared.u16 	%rs461, [%r47+1034];
	mad.lo.s16 	%rs462, %rs461, %rs450, %rs382;
	ld.shared.u16 	%rs463, [%r47+1036];
	mad.lo.s16 	%rs464, %rs463, %rs450, %rs384;
	ld.shared.u16 	%rs465, [%r47+1038];
	mad.lo.s16 	%rs466, %rs465, %rs450, %rs386;
	ld.shared.u16 	%rs467, [%r43+24];
	mad.lo.s16 	%rs468, %rs451, %rs467, %rs388;
	mad.lo.s16 	%rs469, %rs453, %rs467, %rs389;
	mad.lo.s16 	%rs470, %rs455, %rs467, %rs390;
	mad.lo.s16 	%rs471, %rs457, %rs467, %rs391;
	mad.lo.s16 	%rs472, %rs459, %rs467, %rs392;
	mad.lo.s16 	%rs473, %rs461, %rs467, %rs393;
	mad.lo.s16 	%rs474, %rs463, %rs467, %rs394;
	mad.lo.s16 	%rs475, %rs465, %rs467, %rs395;
	ld.shared.u16 	%rs476, [%r43+40];
	mad.lo.s16 	%rs477, %rs451, %rs476, %rs397;
	mad.lo.s16 	%rs478, %rs453, %rs476, %rs398;
	mad.lo.s16 	%rs479, %rs455, %rs476, %rs399;
	mad.lo.s16 	%rs480, %rs457, %rs476, %rs400;
	mad.lo.s16 	%rs481, %rs459, %rs476, %rs401;
	mad.lo.s16 	%rs482, %rs461, %rs476, %rs402;
	mad.lo.s16 	%rs483, %rs463, %rs476, %rs403;
	mad.lo.s16 	%rs484, %rs465, %rs476, %rs404;
	ld.shared.u16 	%rs485, [%r43+56];
	mad.lo.s16 	%rs486, %rs451, %rs485, %rs406;
	mad.lo.s16 	%rs487, %rs453, %rs485, %rs407;
	mad.lo.s16 	%rs488, %rs455, %rs485, %rs408;
	mad.lo.s16 	%rs489, %rs457, %rs485, %rs409;
	mad.lo.s16 	%rs490, %rs459, %rs485, %rs410;
	mad.lo.s16 	%rs491, %rs461, %rs485, %rs411;
	mad.lo.s16 	%rs492, %rs463, %rs485, %rs412;
	mad.lo.s16 	%rs493, %rs465, %rs485, %rs413;
	ld.shared.u16 	%rs494, [%r43+72];
	mad.lo.s16 	%rs495, %rs451, %rs494, %rs415;
	mad.lo.s16 	%rs496, %rs453, %rs494, %rs416;
	mad.lo.s16 	%rs497, %rs455, %rs494, %rs417;
	mad.lo.s16 	%rs498, %rs457, %rs494, %rs418;
	mad.lo.s16 	%rs499, %rs459, %rs494, %rs419;
	mad.lo.s16 	%rs500, %rs461, %rs494, %rs420;
	mad.lo.s16 	%rs501, %rs463, %rs494, %rs421;
	mad.lo.s16 	%rs502, %rs465, %rs494, %rs422;
	ld.shared.u16 	%rs503, [%r43+88];
	mad.lo.s16 	%rs504, %rs451, %rs503, %rs424;
	mad.lo.s16 	%rs505, %rs453, %rs503, %rs425;
	mad.lo.s16 	%rs506, %rs455, %rs503, %rs426;
	mad.lo.s16 	%rs507, %rs457, %rs503, %rs427;
	mad.lo.s16 	%rs508, %rs459, %rs503, %rs428;
	mad.lo.s16 	%rs509, %rs461, %rs503, %rs429;
	mad.lo.s16 	%rs510, %rs463, %rs503, %rs430;
	mad.lo.s16 	%rs511, %rs465, %rs503, %rs431;
	ld.shared.u16 	%rs512, [%r43+104];
	mad.lo.s16 	%rs513, %rs451, %rs512, %rs433;
	mad.lo.s16 	%rs514, %rs453, %rs512, %rs434;
	mad.lo.s16 	%rs515, %rs455, %rs512, %rs435;
	mad.lo.s16 	%rs516, %rs457, %rs512, %rs436;
	mad.lo.s16 	%rs517, %rs459, %rs512, %rs437;
	mad.lo.s16 	%rs518, %rs461, %rs512, %rs438;
	mad.lo.s16 	%rs519, %rs463, %rs512, %rs439;
	mad.lo.s16 	%rs520, %rs465, %rs512, %rs440;
	ld.shared.u16 	%rs521, [%r43+120];
	mad.lo.s16 	%rs522, %rs451, %rs521, %rs442;
	mad.lo.s16 	%rs523, %rs453, %rs521, %rs443;
	mad.lo.s16 	%rs524, %rs455, %rs521, %rs444;
	mad.lo.s16 	%rs525, %rs457, %rs521, %rs445;
	mad.lo.s16 	%rs526, %rs459, %rs521, %rs446;
	mad.lo.s16 	%rs527, %rs461, %rs521, %rs447;
	mad.lo.s16 	%rs528, %rs463, %rs521, %rs448;
	mad.lo.s16 	%rs529, %rs465, %rs521, %rs449;
	ld.shared.u16 	%rs530, [%r43+10];
	ld.shared.u16 	%rs531, [%r47+1280];
	mad.lo.s16 	%rs532, %rs531, %rs530, %rs452;
	ld.shared.u16 	%rs533, [%r47+1282];
	mad.lo.s16 	%rs534, %rs533, %rs530, %rs454;
	ld.shared.u16 	%rs535, [%r47+1284];
	mad.lo.s16 	%rs536, %rs535, %rs530, %rs456;
	ld.shared.u16 	%rs537, [%r47+1286];
	mad.lo.s16 	%rs538, %rs537, %rs530, %rs458;
	ld.shared.u16 	%rs539, [%r47+1288];
	mad.lo.s16 	%rs540, %rs539, %rs530, %rs460;
	ld.shared.u16 	%rs541, [%r47+1290];
	mad.lo.s16 	%rs542, %rs541, %rs530, %rs462;
	ld.shared.u16 	%rs543, [%r47+1292];
	mad.lo.s16 	%rs544, %rs543, %rs530, %rs464;
	ld.shared.u16 	%rs545, [%r47+1294];
	mad.lo.s16 	%rs546, %rs545, %rs530, %rs466;
	ld.shared.u16 	%rs547, [%r43+26];
	mad.lo.s16 	%rs548, %rs531, %rs547, %rs468;
	mad.lo.s16 	%rs549, %rs533, %rs547, %rs469;
	mad.lo.s16 	%rs550, %rs535, %rs547, %rs470;
	mad.lo.s16 	%rs551, %rs537, %rs547, %rs471;
	mad.lo.s16 	%rs552, %rs539, %rs547, %rs472;
	mad.lo.s16 	%rs553, %rs541, %rs547, %rs473;
	mad.lo.s16 	%rs554, %rs543, %rs547, %rs474;
	mad.lo.s16 	%rs555, %rs545, %rs547, %rs475;
	ld.shared.u16 	%rs556, [%r43+42];
	mad.lo.s16 	%rs557, %rs531, %rs556, %rs477;
	mad.lo.s16 	%rs558, %rs533, %rs556, %rs478;
	mad.lo.s16 	%rs559, %rs535, %rs556, %rs479;
	mad.lo.s16 	%rs560, %rs537, %rs556, %rs480;
	mad.lo.s16 	%rs561, %rs539, %rs556, %rs481;
	mad.lo.s16 	%rs562, %rs541, %rs556, %rs482;
	mad.lo.s16 	%rs563, %rs543, %rs556, %rs483;
	mad.lo.s16 	%rs564, %rs545, %rs556, %rs484;
	ld.shared.u16 	%rs565, [%r43+58];
	mad.lo.s16 	%rs566, %rs531, %rs565, %rs486;
	mad.lo.s16 	%rs567, %rs533, %rs565, %rs487;
	mad.lo.s16 	%rs568, %rs535, %rs565, %rs488;
	mad.lo.s16 	%rs569, %rs537, %rs565, %rs489;
	mad.lo.s16 	%rs570, %rs539, %rs565, %rs490;
	mad.lo.s16 	%rs571, %rs541, %rs565, %rs491;
	mad.lo.s16 	%rs572, %rs543, %rs565, %rs492;
	mad.lo.s16 	%rs573, %rs545, %rs565, %rs493;
	ld.shared.u16 	%rs574, [%r43+74];
	mad.lo.s16 	%rs575, %rs531, %rs574, %rs495;
	mad.lo.s16 	%rs576, %rs533, %rs574, %rs496;
	mad.lo.s16 	%rs577, %rs535, %rs574, %rs497;
	mad.lo.s16 	%rs578, %rs537, %rs574, %rs498;
	mad.lo.s16 	%rs579, %rs539, %rs574, %rs499;
	mad.lo.s16 	%rs580, %rs541, %rs574, %rs500;
	mad.lo.s16 	%rs581, %rs543, %rs574, %rs501;
	mad.lo.s16 	%rs582, %rs545, %rs574, %rs502;
	ld.shared.u16 	%rs583, [%r43+90];
	mad.lo.s16 	%rs584, %rs531, %rs583, %rs504;
	mad.lo.s16 	%rs585, %rs533, %rs583, %rs505;
	mad.lo.s16 	%rs586, %rs535, %rs583, %rs506;
	mad.lo.s16 	%rs587, %rs537, %rs583, %rs507;
	mad.lo.s16 	%rs588, %rs539, %rs583, %rs508;
	mad.lo.s16 	%rs589, %rs541, %rs583, %rs509;
	mad.lo.s16 	%rs590, %rs543, %rs583, %rs510;
	mad.lo.s16 	%rs591, %rs545, %rs583, %rs511;
	ld.shared.u16 	%rs592, [%r43+106];
	mad.lo.s16 	%rs593, %rs531, %rs592, %rs513;
	mad.lo.s16 	%rs594, %rs533, %rs592, %rs514;
	mad.lo.s16 	%rs595, %rs535, %rs592, %rs515;
	mad.lo.s16 	%rs596, %rs537, %rs592, %rs516;
	mad.lo.s16 	%rs597, %rs539, %rs592, %rs517;
	mad.lo.s16 	%rs598, %rs541, %rs592, %rs518;
	mad.lo.s16 	%rs599, %rs543, %rs592, %rs519;
	mad.lo.s16 	%rs600, %rs545, %rs592, %rs520;
	ld.shared.u16 	%rs601, [%r43+122];
	mad.lo.s16 	%rs602, %rs531, %rs601, %rs522;
	mad.lo.s16 	%rs603, %rs533, %rs601, %rs523;
	mad.lo.s16 	%rs604, %rs535, %rs601, %rs524;
	mad.lo.s16 	%rs605, %rs537, %rs601, %rs525;
	mad.lo.s16 	%rs606, %rs539, %rs601, %rs526;
	mad.lo.s16 	%rs607, %rs541, %rs601, %rs527;
	mad.lo.s16 	%rs608, %rs543, %rs601, %rs528;
	mad.lo.s16 	%rs609, %rs545, %rs601, %rs529;
	ld.shared.u16 	%rs610, [%r43+12];
	ld.shared.u16 	%rs611, [%r47+1536];
	mad.lo.s16 	%rs612, %rs611, %rs610, %rs532;
	ld.shared.u16 	%rs613, [%r47+1538];
	mad.lo.s16 	%rs614, %rs613, %rs610, %rs534;
	ld.shared.u16 	%rs615, [%r47+1540];
	mad.lo.s16 	%rs616, %rs615, %rs610, %rs536;
	ld.shared.u16 	%rs617, [%r47+1542];
	mad.lo.s16 	%rs618, %rs617, %rs610, %rs538;
	ld.shared.u16 	%rs619, [%r47+1544];
	mad.lo.s16 	%rs620, %rs619, %rs610, %rs540;
	ld.shared.u16 	%rs621, [%r47+1546];
	mad.lo.s16 	%rs622, %rs621, %rs610, %rs542;
	ld.shared.u16 	%rs623, [%r47+1548];
	mad.lo.s16 	%rs624, %rs623, %rs610, %rs544;
	ld.shared.u16 	%rs625, [%r47+1550];
	mad.lo.s16 	%rs626, %rs625, %rs610, %rs546;
	ld.shared.u16 	%rs627, [%r43+28];
	mad.lo.s16 	%rs628, %rs611, %rs627, %rs548;
	mad.lo.s16 	%rs629, %rs613, %rs627, %rs549;
	mad.lo.s16 	%rs630, %rs615, %rs627, %rs550;
	mad.lo.s16 	%rs631, %rs617, %rs627, %rs551;
	mad.lo.s16 	%rs632, %rs619, %rs627, %rs552;
	mad.lo.s16 	%rs633, %rs621, %rs627, %rs553;
	mad.lo.s16 	%rs634, %rs623, %rs627, %rs554;
	mad.lo.s16 	%rs635, %rs625, %rs627, %rs555;
	ld.shared.u16 	%rs636, [%r43+44];
	mad.lo.s16 	%rs637, %rs611, %rs636, %rs557;
	mad.lo.s16 	%rs638, %rs613, %rs636, %rs558;
	mad.lo.s16 	%rs639, %rs615, %rs636, %rs559;
	mad.lo.s16 	%rs640, %rs617, %rs636, %rs560;
	mad.lo.s16 	%rs641, %rs619, %rs636, %rs561;
	mad.lo.s16 	%rs642, %rs621, %rs636, %rs562;
	mad.lo.s16 	%rs643, %rs623, %rs636, %rs563;
	mad.lo.s16 	%rs644, %rs625, %rs636, %rs564;
	ld.shared.u16 	%rs645, [%r43+60];
	mad.lo.s16 	%rs646, %rs611, %rs645, %rs566;
	mad.lo.s16 	%rs647, %rs613, %rs645, %rs567;
	mad.lo.s16 	%rs648, %rs615, %rs645, %rs568;
	mad.lo.s16 	%rs649, %rs617, %rs645, %rs569;
	mad.lo.s16 	%rs650, %rs619, %rs645, %rs570;
	mad.lo.s16 	%rs651, %rs621, %rs645, %rs571;
	mad.lo.s16 	%rs652, %rs623, %rs645, %rs572;
	mad.lo.s16 	%rs653, %rs625, %rs645, %rs573;
	ld.shared.u16 	%rs654, [%r43+76];
	mad.lo.s16 	%rs655, %rs611, %rs654, %rs575;
	mad.lo.s16 	%rs656, %rs613, %rs654, %rs576;
	mad.lo.s16 	%rs657, %rs615, %rs654, %rs577;
	mad.lo.s16 	%rs658, %rs617, %rs654, %rs578;
	mad.lo.s16 	%rs659, %rs619, %rs654, %rs579;
	mad.lo.s16 	%rs660, %rs621, %rs654, %rs580;
	mad.lo.s16 	%rs661, %rs623, %rs654, %rs581;
	mad.lo.s16 	%rs662, %rs625, %rs654, %rs582;
	ld.shared.u16 	%rs663, [%r43+92];
	mad.lo.s16 	%rs664, %rs611, %rs663, %rs584;
	mad.lo.s16 	%rs665, %rs613, %rs663, %rs585;
	mad.lo.s16 	%rs666, %rs615, %rs663, %rs586;
	mad.lo.s16 	%rs667, %rs617, %rs663, %rs587;
	mad.lo.s16 	%rs668, %rs619, %rs663, %rs588;
	mad.lo.s16 	%rs669, %rs621, %rs663, %rs589;
	mad.lo.s16 	%rs670, %rs623, %rs663, %rs590;
	mad.lo.s16 	%rs671, %rs625, %rs663, %rs591;
	ld.shared.u16 	%rs672, [%r43+108];
	mad.lo.s16 	%rs673, %rs611, %rs672, %rs593;
	mad.lo.s16 	%rs674, %rs613, %rs672, %rs594;
	mad.lo.s16 	%rs675, %rs615, %rs672, %rs595;
	mad.lo.s16 	%rs676, %rs617, %rs672, %rs596;
	mad.lo.s16 	%rs677, %rs619, %rs672, %rs597;
	mad.lo.s16 	%rs678, %rs621, %rs672, %rs598;
	mad.lo.s16 	%rs679, %rs623, %rs672, %rs599;
	mad.lo.s16 	%rs680, %rs625, %rs672, %rs600;
	ld.shared.u16 	%rs681, [%r43+124];
	mad.lo.s16 	%rs682, %rs611, %rs681, %rs602;
	mad.lo.s16 	%rs683, %rs613, %rs681, %rs603;
	mad.lo.s16 	%rs684, %rs615, %rs681, %rs604;
	mad.lo.s16 	%rs685, %rs617, %rs681, %rs605;
	mad.lo.s16 	%rs686, %rs619, %rs681, %rs606;
	mad.lo.s16 	%rs687, %rs621, %rs681, %rs607;
	mad.lo.s16 	%rs688, %rs623, %rs681, %rs608;
	mad.lo.s16 	%rs689, %rs625, %rs681, %rs609;
	ld.shared.u16 	%rs690, [%r43+14];
	ld.shared.u16 	%rs691, [%r47+1792];
	mad.lo.s16 	%rs769, %rs691, %rs690, %rs612;
	ld.shared.u16 	%rs692, [%r47+1794];
	mad.lo.s16 	%rs768, %rs692, %rs690, %rs614;
	ld.shared.u16 	%rs693, [%r47+1796];
	mad.lo.s16 	%rs767, %rs693, %rs690, %rs616;
	ld.shared.u16 	%rs694, [%r47+1798];
	mad.lo.s16 	%rs766, %rs694, %rs690, %rs618;
	ld.shared.u16 	%rs695, [%r47+1800];
	mad.lo.s16 	%rs765, %rs695, %rs690, %rs620;
	ld.shared.u16 	%rs696, [%r47+1802];
	mad.lo.s16 	%rs764, %rs696, %rs690, %rs622;
	ld.shared.u16 	%rs697, [%r47+1804];
	mad.lo.s16 	%rs763, %rs697, %rs690, %rs624;
	ld.shared.u16 	%rs698, [%r47+1806];
	mad.lo.s16 	%rs762, %rs698, %rs690, %rs626;
	ld.shared.u16 	%rs699, [%r43+30];
	mad.lo.s16 	%rs761, %rs691, %rs699, %rs628;
	mad.lo.s16 	%rs760, %rs692, %rs699, %rs629;
	mad.lo.s16 	%rs759, %rs693, %rs699, %rs630;
	mad.lo.s16 	%rs758, %rs694, %rs699, %rs631;
	mad.lo.s16 	%rs757, %rs695, %rs699, %rs632;
	mad.lo.s16 	%rs756, %rs696, %rs699, %rs633;
	mad.lo.s16 	%rs755, %rs697, %rs699, %rs634;
	mad.lo.s16 	%rs754, %rs698, %rs699, %rs635;
	ld.shared.u16 	%rs700, [%r43+46];
	mad.lo.s16 	%rs753, %rs691, %rs700, %rs637;
	mad.lo.s16 	%rs752, %rs692, %rs700, %rs638;
	mad.lo.s16 	%rs751, %rs693, %rs700, %rs639;
	mad.lo.s16 	%rs750, %rs694, %rs700, %rs640;
	mad.lo.s16 	%rs749, %rs695, %rs700, %rs641;
	mad.lo.s16 	%rs748, %rs696, %rs700, %rs642;
	mad.lo.s16 	%rs747, %rs697, %rs700, %rs643;
	mad.lo.s16 	%rs746, %rs698, %rs700, %rs644;
	ld.shared.u16 	%rs701, [%r43+62];
	mad.lo.s16 	%rs745, %rs691, %rs701, %rs646;
	mad.lo.s16 	%rs744, %rs692, %rs701, %rs647;
	mad.lo.s16 	%rs743, %rs693, %rs701, %rs648;
	mad.lo.s16 	%rs742, %rs694, %rs701, %rs649;
	mad.lo.s16 	%rs741, %rs695, %rs701, %rs650;
	mad.lo.s16 	%rs740, %rs696, %rs701, %rs651;
	mad.lo.s16 	%rs739, %rs697, %rs701, %rs652;
	mad.lo.s16 	%rs738, %rs698, %rs701, %rs653;
	ld.shared.u16 	%rs702, [%r43+78];
	mad.lo.s16 	%rs737, %rs691, %rs702, %rs655;
	mad.lo.s16 	%rs736, %rs692, %rs702, %rs656;
	mad.lo.s16 	%rs735, %rs693, %rs702, %rs657;
	mad.lo.s16 	%rs734, %rs694, %rs702, %rs658;
	mad.lo.s16 	%rs733, %rs695, %rs702, %rs659;
	mad.lo.s16 	%rs732, %rs696, %rs702, %rs660;
	mad.lo.s16 	%rs731, %rs697, %rs702, %rs661;
	mad.lo.s16 	%rs730, %rs698, %rs702, %rs662;
	ld.shared.u16 	%rs703, [%r43+94];
	mad.lo.s16 	%rs729, %rs691, %rs703, %rs664;
	mad.lo.s16 	%rs728, %rs692, %rs703, %rs665;
	mad.lo.s16 	%rs727, %rs693, %rs703, %rs666;
	mad.lo.s16 	%rs726, %rs694, %rs703, %rs667;
	mad.lo.s16 	%rs725, %rs695, %rs703, %rs668;
	mad.lo.s16 	%rs724, %rs696, %rs703, %rs669;
	mad.lo.s16 	%rs723, %rs697, %rs703, %rs670;
	mad.lo.s16 	%rs722, %rs698, %rs703, %rs671;
	ld.shared.u16 	%rs704, [%r43+110];
	mad.lo.s16 	%rs721, %rs691, %rs704, %rs673;
	mad.lo.s16 	%rs720, %rs692, %rs704, %rs674;
	mad.lo.s16 	%rs719, %rs693, %rs704, %rs675;
	mad.lo.s16 	%rs718, %rs694, %rs704, %rs676;
	mad.lo.s16 	%rs717, %rs695, %rs704, %rs677;
	mad.lo.s16 	%rs716, %rs696, %rs704, %rs678;
	mad.lo.s16 	%rs715, %rs697, %rs704, %rs679;
	mad.lo.s16 	%rs714, %rs698, %rs704, %rs680;
	ld.shared.u16 	%rs705, [%r43+126];
	mad.lo.s16 	%rs713, %rs691, %rs705, %rs682;
	mad.lo.s16 	%rs712, %rs692, %rs705, %rs683;
	mad.lo.s16 	%rs711, %rs693, %rs705, %rs684;
	mad.lo.s16 	%rs710, %rs694, %rs705, %rs685;
	mad.lo.s16 	%rs709, %rs695, %rs705, %rs686;
	mad.lo.s16 	%rs708, %rs696, %rs705, %rs687;
	mad.lo.s16 	%rs707, %rs697, %rs705, %rs688;
	mad.lo.s16 	%rs706, %rs698, %rs705, %rs689;
	bar.sync 	0;
	add.s32 	%r65, %r65, 1;
	setp.eq.s32 	%p2, %r65, 0;
	add.s32 	%r64, %r64, 8;
	shl.b32 	%r48, %r61, 3;
	add.s32 	%r63, %r63, %r48;
	@%p2 bra 	$L__BB1_3;
	bra.uni 	$L__BB1_2;
$L__BB1_3:
	cvt.rn.f32.s16 	%f201, %rs769;
	cvt.rn.f32.s16 	%f200, %rs768;
	cvt.rn.f32.s16 	%f199, %rs767;
	cvt.rn.f32.s16 	%f198, %rs766;
	cvt.rn.f32.s16 	%f197, %rs765;
	cvt.rn.f32.s16 	%f196, %rs764;
	cvt.rn.f32.s16 	%f195, %rs763;
	cvt.rn.f32.s16 	%f194, %rs762;
	cvt.rn.f32.s16 	%f193, %rs761;
	cvt.rn.f32.s16 	%f192, %rs760;
	cvt.rn.f32.s16 	%f191, %rs759;
	cvt.rn.f32.s16 	%f190, %rs758;
	cvt.rn.f32.s16 	%f189, %rs757;
	cvt.rn.f32.s16 	%f188, %rs756;
	cvt.rn.f32.s16 	%f187, %rs755;
	cvt.rn.f32.s16 	%f186, %rs754;
	cvt.rn.f32.s16 	%f185, %rs753;
	cvt.rn.f32.s16 	%f184, %rs752;
	cvt.rn.f32.s16 	%f183, %rs751;
	cvt.rn.f32.s16 	%f182, %rs750;
	cvt.rn.f32.s16 	%f181, %rs749;
	cvt.rn.f32.s16 	%f180, %rs748;
	cvt.rn.f32.s16 	%f179, %rs747;
	cvt.rn.f32.s16 	%f178, %rs746;
	cvt.rn.f32.s16 	%f177, %rs745;
	cvt.rn.f32.s16 	%f176, %rs744;
	cvt.rn.f32.s16 	%f175, %rs743;
	cvt.rn.f32.s16 	%f174, %rs742;
	cvt.rn.f32.s16 	%f173, %rs741;
	cvt.rn.f32.s16 	%f172, %rs740;
	cvt.rn.f32.s16 	%f171, %rs739;
	cvt.rn.f32.s16 	%f170, %rs738;
	cvt.rn.f32.s16 	%f169, %rs737;
	cvt.rn.f32.s16 	%f168, %rs736;
	cvt.rn.f32.s16 	%f167, %rs735;
	cvt.rn.f32.s16 	%f166, %rs734;
	cvt.rn.f32.s16 	%f165, %rs733;
	cvt.rn.f32.s16 	%f164, %rs732;
	cvt.rn.f32.s16 	%f163, %rs731;
	cvt.rn.f32.s16 	%f162, %rs730;
	cvt.rn.f32.s16 	%f161, %rs729;
	cvt.rn.f32.s16 	%f160, %rs728;
	cvt.rn.f32.s16 	%f159, %rs727;
	cvt.rn.f32.s16 	%f158, %rs726;
	cvt.rn.f32.s16 	%f157, %rs725;
	cvt.rn.f32.s16 	%f156, %rs724;
	cvt.rn.f32.s16 	%f155, %rs723;
	cvt.rn.f32.s16 	%f154, %rs722;
	cvt.rn.f32.s16 	%f153, %rs721;
	cvt.rn.f32.s16 	%f152, %rs720;
	cvt.rn.f32.s16 	%f151, %rs719;
	cvt.rn.f32.s16 	%f150, %rs718;
	cvt.rn.f32.s16 	%f149, %rs717;
	cvt.rn.f32.s16 	%f148, %rs716;
	cvt.rn.f32.s16 	%f147, %rs715;
	cvt.rn.f32.s16 	%f146, %rs714;
	cvt.rn.f32.s16 	%f145, %rs713;
	cvt.rn.f32.s16 	%f144, %rs712;
	cvt.rn.f32.s16 	%f143, %rs711;
	cvt.rn.f32.s16 	%f142, %rs710;
	cvt.rn.f32.s16 	%f141, %rs709;
	cvt.rn.f32.s16 	%f140, %rs708;
	cvt.rn.f32.s16 	%f139, %rs707;
	cvt.rn.f32.s16 	%f138, %rs706;
$L__BB1_4:
	ld.param.u32 	%r62, [_Z14tiled_qu_int16PsS_Pfiii_param_4];
	ld.param.u64 	%rd23, [_Z14tiled_qu_int16PsS_Pfiii_param_2];
	cvta.to.global.u64 	%rd10, %rd23;
	mov.u32 	%r49, %tid.y;
	shl.b32 	%r50, %r49, 3;
	mov.u32 	%r51, %ctaid.y;
	shl.b32 	%r52, %r51, 7;
	add.s32 	%r53, %r52, %r50;
	mov.u32 	%r54, %tid.x;
	shl.b32 	%r55, %r54, 3;
	mov.u32 	%r56, %ctaid.x;
	shl.b32 	%r57, %r56, 7;
	add.s32 	%r58, %r57, %r55;
	mad.lo.s32 	%r59, %r53, %r62, %r58;
	mul.wide.s32 	%rd11, %r59, 4;
	add.s64 	%rd12, %rd10, %rd11;
	st.global.f32 	[%rd12], %f201;
	st.global.f32 	[%rd12+4], %f200;
	st.global.f32 	[%rd12+8], %f199;
	st.global.f32 	[%rd12+12], %f198;
	st.global.f32 	[%rd12+16], %f197;
	st.global.f32 	[%rd12+20], %f196;
	st.global.f32 	[%rd12+24], %f195;
	st.global.f32 	[%rd12+28], %f194;
	mul.wide.s32 	%rd13, %r62, 4;
	add.s64 	%rd14, %rd12, %rd13;
	st.global.f32 	[%rd14], %f193;
	st.global.f32 	[%rd14+4], %f192;
	st.global.f32 	[%rd14+8], %f191;
	st.global.f32 	[%rd14+12], %f190;
	st.global.f32 	[%rd14+16], %f189;
	st.global.f32 	[%rd14+20], %f188;
	st.global.f32 	[%rd14+24], %f187;
	st.global.f32 	[%rd14+28], %f186;
	add.s64 	%rd15, %rd14, %rd13;
	st.global.f32 	[%rd15], %f185;
	st.global.f32 	[%rd15+4], %f184;
	st.global.f32 	[%rd15+8], %f183;
	st.global.f32 	[%rd15+12], %f182;
	st.global.f32 	[%rd15+16], %f181;
	st.global.f32 	[%rd15+20], %f180;
	st.global.f32 	[%rd15+24], %f179;
	st.global.f32 	[%rd15+28], %f178;
	add.s64 	%rd16, %rd15, %rd13;
	st.global.f32 	[%rd16], %f177;
	st.global.f32 	[%rd16+4], %f176;
	st.global.f32 	[%rd16+8], %f175;
	st.global.f32 	[%rd16+12], %f174;
	st.global.f32 	[%rd16+16], %f173;
	st.global.f32 	[%rd16+20], %f172;
	st.global.f32 	[%rd16+24], %f171;
	st.global.f32 	[%rd16+28], %f170;
	add.s64 	%rd17, %rd16, %rd13;
	st.global.f32 	[%rd17], %f169;
	st.global.f32 	[%rd17+4], %f168;
	st.global.f32 	[%rd17+8], %f167;
	st.global.f32 	[%rd17+12], %f166;
	st.global.f32 	[%rd17+16], %f165;
	st.global.f32 	[%rd17+20], %f164;
	st.global.f32 	[%rd17+24], %f163;
	st.global.f32 	[%rd17+28], %f162;
	add.s64 	%rd18, %rd17, %rd13;
	st.global.f32 	[%rd18], %f161;
	st.global.f32 	[%rd18+4], %f160;
	st.global.f32 	[%rd18+8], %f159;
	st.global.f32 	[%rd18+12], %f158;
	st.global.f32 	[%rd18+16], %f157;
	st.global.f32 	[%rd18+20], %f156;
	st.global.f32 	[%rd18+24], %f155;
	st.global.f32 	[%rd18+28], %f154;
	add.s64 	%rd19, %rd18, %rd13;
	st.global.f32 	[%rd19], %f153;
	st.global.f32 	[%rd19+4], %f152;
	st.global.f32 	[%rd19+8], %f151;
	st.global.f32 	[%rd19+12], %f150;
	st.global.f32 	[%rd19+16], %f149;
	st.global.f32 	[%rd19+20], %f148;
	st.global.f32 	[%rd19+24], %f147;
	st.global.f32 	[%rd19+28], %f146;
	add.s64 	%rd20, %rd19, %rd13;
	st.global.f32 	[%rd20], %f145;
	st.global.f32 	[%rd20+4], %f144;
	st.global.f32 	[%rd20+8], %f143;
	st.global.f32 	[%rd20+12], %f142;
	st.global.f32 	[%rd20+16], %f141;
	st.global.f32 	[%rd20+20], %f140;
	st.global.f32 	[%rd20+24], %f139;
	st.global.f32 	[%rd20+28], %f138;
	ret;

}


// ===== COMPILED SASS (sm_100) =====

	.target	sm_100

	.elftype	@"ET_EXEC"


//--------------------- .note.nv.tkinfo           --------------------------
	.section	.note.nv.tkinfo,"",@"SHT_NOTE"
	.sectionflags	@"SHF_NOTE_NV_TKINFO"
	.tkinfo
        /*0018*/ 	.word	0x00000002
        /*0030*/ 	.string	""
        /*0030*/ 	.string	"ptxas"
        /*0030*/ 	.string	"Cuda compilation tools, release 13.0, V13.0.88"
        /*0030*/ 	.string	"Build cuda_13.0.r13.0/compiler.36424714_0"
        /*0030*/ 	.string	"-arch sm_100 -m 64 "



//--------------------- .note.nv.cuinfo           --------------------------
	.section	.note.nv.cuinfo,"",@"SHT_NOTE"
	.sectionflags	@"SHF_NOTE_NV_CUINFO"
        /*0018*/ 	.short	0x0002
        /*001a*/ 	.short	0x0064
        /*001c*/ 	.short	0x0082
	.zero		2


//--------------------- .nv.info                  --------------------------
	.section	.nv.info,"",@"SHT_CUDA_INFO"
	.align	4


	//----- nvinfo : EIATTR_REGCOUNT
	.align		4
        /*0000*/ 	.byte	0x04, 0x2f
        /*0002*/ 	.short	(.L_1 - .L_0)
	.align		4
.L_0:
        /*0004*/ 	.word	index@(_Z13tiled_qu_int8PsS_Pfiii)
        /*0008*/ 	.word	0x0000005d


	//----- nvinfo : EIATTR_FRAME_SIZE
	.align		4
.L_1:
        /*000c*/ 	.byte	0x04, 0x11
        /*000e*/ 	.short	(.L_3 - .L_2)
	.align		4
.L_2:
        /*0010*/ 	.word	index@(_Z13tiled_qu_int8PsS_Pfiii)
        /*0014*/ 	.word	0x00000000


	//----- nvinfo : EIATTR_REGCOUNT
	.align		4
.L_3:
        /*0018*/ 	.byte	0x04, 0x2f
        /*001a*/ 	.short	(.L_5 - .L_4)
	.align		4
.L_4:
        /*001c*/ 	.word	index@(_Z14tiled_qu_int16PsS_Pfiii)
        /*0020*/ 	.word	0x00000080


	//----- nvinfo : EIATTR_FRAME_SIZE
	.align		4
.L_5:
        /*0024*/ 	.byte	0x04, 0x11
        /*0026*/ 	.short	(.L_7 - .L_6)
	.align		4
.L_6:
        /*0028*/ 	.word	index@(_Z14tiled_qu_int16PsS_Pfiii)
        /*002c*/ 	.word	0x00000000


	//----- nvinfo : EIATTR_MIN_STACK_SIZE
	.align		4
.L_7:
        /*0030*/ 	.byte	0x04, 0x12
        /*0032*/ 	.short	(.L_9 - .L_8)
	.align		4
.L_8:
        /*0034*/ 	.word	index@(_Z14tiled_qu_int16PsS_Pfiii)
        /*0038*/ 	.word	0x00000000


	//----- nvinfo : EIATTR_MIN_STACK_SIZE
	.align		4
.L_9:
        /*003c*/ 	.byte	0x04, 0x12
        /*003e*/ 	.short	(.L_11 - .L_10)
	.align		4
.L_10:
        /*0040*/ 	.word	index@(_Z13tiled_qu_int8PsS_Pfiii)
        /*0044*/ 	.word	0x00000000
.L_11:


//--------------------- .nv.compat                --------------------------
	.section	.nv.compat,"",@"SHT_CUDA_COMPAT_INFO"
	.align	4
        /*0000*/ 	.byte	0x02, 0x09, 0x00, 0x00, 0x02, 0x02, 0x01, 0x00, 0x02, 0x05, 0x05, 0x00, 0x03, 0x07, 0x01, 0x01
        /*0010*/ 	.byte	0x02, 0x03, 0x00, 0x00, 0x02, 0x06, 0x01, 0x00, 0x04, 0x0b, 0x08, 0x00, 0x09, 0x00, 0x00, 0x00
        /*0020*/ 	.byte	0x00, 0x00, 0x00, 0x00


//--------------------- .nv.info._Z14tiled_qu_int16PsS_Pfiii --------------------------
	.section	.nv.info._Z14tiled_qu_int16PsS_Pfiii,"",@"SHT_CUDA_INFO"
	.sectionflags	@""
	.align	4


	//----- nvinfo : EIATTR_CUDA_API_VERSION
	.align		4
        /*0000*/ 	.byte	0x04, 0x37
        /*0002*/ 	.short	(.L_13 - .L_12)
.L_12:
        /*0004*/ 	.word	0x00000082


	//----- nvinfo : EIATTR_KPARAM_INFO
	.align		4
.L_13:
        /*0008*/ 	.byte	0x04, 0x17
        /*000a*/ 	.short	(.L_15 - .L_14)
.L_14:
        /*000c*/ 	.word	0x00000000
        /*0010*/ 	.short	0x0005
        /*0012*/ 	.short	0x0020
        /*0014*/ 	.byte	0x00, 0xf0, 0x11, 0x00


	//----- nvinfo : EIATTR_KPARAM_INFO
	.align		4
.L_15:
        /*0018*/ 	.byte	0x04, 0x17
        /*001a*/ 	.short	(.L_17 - .L_16)
.L_16:
        /*001c*/ 	.word	0x00000000
        /*0020*/ 	.short	0x0004
        /*0022*/ 	.short	0x001c
        /*0024*/ 	.byte	0x00, 0xf0, 0x11, 0x00


	//----- nvinfo : EIATTR_KPARAM_INFO
	.align		4
.L_17:
        /*0028*/ 	.byte	0x04, 0x17
        /*002a*/ 	.short	(.L_19 - .L_18)
.L_18:
        /*002c*/ 	.word	0x00000000
        /*0030*/ 	.short	0x0003
        /*0032*/ 	.short	0x0018
        /*0034*/ 	.byte	0x00, 0xf0, 0x11, 0x00


	//----- nvinfo : EIATTR_KPARAM_INFO
	.align		4
.L_19:
        /*0038*/ 	.byte	0x04, 0x17
        /*003a*/ 	.short	(.L_21 - .L_20)
.L_20:
        /*003c*/ 	.word	0x00000000
        /*0040*/ 	.short	0x0002
        /*0042*/ 	.short	0x0010
        /*0044*/ 	.byte	0x00, 0xf5, 0x21, 0x00


	//----- nvinfo : EIATTR_KPARAM_INFO
	.align		4
.L_21:
        /*0048*/ 	.byte	0x04, 0x17
        /*004a*/ 	.short	(.L_23 - .L_22)
.L_22:
        /*004c*/ 	.word	0x00000000
        /*0050*/ 	.short	0x0001
        /*0052*/ 	.short	0x0008
        /*0054*/ 	.byte	0x00, 0xf5, 0x21, 0x00


	//----- nvinfo : EIATTR_KPARAM_INFO
	.align		4
.L_23:
        /*0058*/ 	.byte	0x04, 0x17
        /*005a*/ 	.short	(.L_25 - .L_24)
.L_24:
        /*005c*/ 	.word	0x00000000
        /*0060*/ 	.short	0x0000
        /*0062*/ 	.short	0x0000
        /*0064*/ 	.byte	0x00, 0xf5, 0x21, 0x00


	//----- nvinfo : EIATTR_SPARSE_MMA_MASK
	.align		4
.L_25:
        /*0068*/ 	.byte	0x03, 0x50
        /*006a*/ 	.short	0x0000


	//----- nvinfo : EIATTR_MAXREG_COUNT
	.align		4
        /*006c*/ 	.byte	0x03, 0x1b
        /*006e*/ 	.short	0x00ff


	//----- nvinfo : EIATTR_NUM_BARRIERS
	.align		4
        /*0070*/ 	.byte	0x02, 0x4c
        /*0072*/ 	.byte	0x01
	.zero		1


	//----- nvinfo : EIATTR_MERCURY_ISA_VERSION
	.align		4
        /*0074*/ 	.byte	0x03, 0x5f
        /*0076*/ 	.short	0x0101


	//----- nvinfo : EIATTR_VRC_CTA_INIT_COUNT
	.align		4
        /*0078*/ 	.byte	0x02, 0x4a
	.zero		1
	.zero		1


	//----- nvinfo : EIATTR_EXIT_INSTR_OFFSETS
	.align		4
        /*007c*/ 	.byte	0x04, 0x1c
        /*007e*/ 	.short	(.L_27 - .L_26)


	//   ....[0]....
.L_26:
        /*0080*/ 	.word	0x000077a0


	//----- nvinfo : EIATTR_CBANK_PARAM_SIZE
	.align		4
.L_27:
        /*0084*/ 	.byte	0x03, 0x19
        /*0086*/ 	.short	0x0024


	//----- nvinfo : EIATTR_PARAM_CBANK
	.align		4
        /*0088*/ 	.byte	0x04, 0x0a
        /*008a*/ 	.short	(.L_29 - .L_28)
	.align		4
.L_28:
        /*008c*/ 	.word	index@(.nv.constant0._Z14tiled_qu_int16PsS_Pfiii)
        /*0090*/ 	.short	0x0380
        /*0092*/ 	.short	0x0024


	//----- nvinfo : EIATTR_SW_WAR
	.align		4
.L_29:
        /*0094*/ 	.byte	0x04, 0x36
        /*0096*/ 	.short	(.L_31 - .L_30)
.L_30:
        /*0098*/ 	.word	0x00000008
.L_31:


//--------------------- .nv.info._Z13tiled_qu_int8PsS_Pfiii --------------------------
	.section	.nv.info._Z13tiled_qu_int8PsS_Pfiii,"",@"SHT_CUDA_INFO"
	.sectionflags	@""
	.align	4


	//----- nvinfo : EIATTR_CUDA_API_VERSION
	.align		4
        /*0000*/ 	.byte	0x04, 0x37
        /*0002*/ 	.short	(.L_33 - .L_32)
.L_32:
        /*0004*/ 	.word	0x00000082


	//----- nvinfo : EIATTR_KPARAM_INFO
	.align		4
.L_33:
        /*0008*/ 	.byte	0x04, 0x17
        /*000a*/ 	.short	(.L_35 - .L_34)
.L_34:
        /*000c*/ 	.word	0x00000000
        /*0010*/ 	.short	0x0005
        /*0012*/ 	.short	0x0020
        /*0014*/ 	.byte	0x00, 0xf0, 0x11, 0x00


	//----- nvinfo : EIATTR_KPARAM_INFO
	.align		4
.L_35:
        /*0018*/ 	.byte	0x04, 0x17
        /*001a*/ 	.short	(.L_37 - .L_36)
.L_36:
        /*001c*/ 	.word	0x00000000
        /*0020*/ 	.short	0x0004
        /*0022*/ 	.short	0x001c
        /*0024*/ 	.byte	0x00, 0xf0, 0x11, 0x00


	//----- nvinfo : EIATTR_KPARAM_INFO
	.align		4
.L_37:
        /*0028*/ 	.byte	0x04, 0x17
        /*002a*/ 	.short	(.L_39 - .L_38)
.L_38:
        /*002c*/ 	.word	0x00000000
        /*0030*/ 	.short	0x0003
        /*0032*/ 	.short	0x0018
        /*0034*/ 	.byte	0x00, 0xf0, 0x11, 0x00


	//----- nvinfo : EIATTR_KPARAM_INFO
	.align		4
.L_39:
        /*0038*/ 	.byte	0x04, 0x17
        /*003a*/ 	.short	(.L_41 - .L_40)
.L_40:
        /*003c*/ 	.word	0x00000000
        /*0040*/ 	.short	0x0002
        /*0042*/ 	.short	0x0010
        /*0044*/ 	.byte	0x00, 0xf5, 0x21, 0x00


	//----- nvinfo : EIATTR_KPARAM_INFO
	.align		4
.L_41:
        /*0048*/ 	.byte	0x04, 0x17
        /*004a*/ 	.short	(.L_43 - .L_42)
.L_42:
        /*004c*/ 	.word	0x00000000
        /*0050*/ 	.short	0x0001
        /*0052*/ 	.short	0x0008
        /*0054*/ 	.byte	0x00, 0xf5, 0x21, 0x00


	//----- nvinfo : EIATTR_KPARAM_INFO
	.align		4
.L_43:
        /*0058*/ 	.byte	0x04, 0x17
        /*005a*/ 	.short	(.L_45 - .L_44)
.L_44:
        /*005c*/ 	.word	0x00000000
        /*0060*/ 	.short	0x0000
        /*0062*/ 	.short	0x0000
        /*0064*/ 	.byte	0x00, 0xf5, 0x21, 0x00


	//----- nvinfo : EIATTR_SPARSE_MMA_MASK
	.align		4
.L_45:
        /*0068*/ 	.byte	0x03, 0x50
        /*006a*/ 	.short	0x0000


	//----- nvinfo : EIATTR_MAXREG_COUNT
	.align		4
        /*006c*/ 	.byte	0x03, 0x1b
        /*006e*/ 	.short	0x00ff


	//----- nvinfo : EIATTR_NUM_BARRIERS
	.align		4
        /*0070*/ 	.byte	0x02, 0x4c
        /*0072*/ 	.byte	0x01
	.zero		1


	//----- nvinfo : EIATTR_MERCURY_ISA_VERSION
	.align		4
        /*0074*/ 	.byte	0x03, 0x5f
        /*0076*/ 	.short	0x0101


	//----- nvinfo : EIATTR_VRC_CTA_INIT_COUNT
	.align		4
        /*0078*/ 	.byte	0x02, 0x4a
	.zero		1
	.zero		1


	//----- nvinfo : EIATTR_EXIT_INSTR_OFFSETS
	.align		4
        /*007c*/ 	.byte	0x04, 0x1c
        /*007e*/ 	.short	(.L_47 - .L_46)


	//   ....[0]....
.L_46:
        /*0080*/ 	.word	0x00002110


	//----- nvinfo : EIATTR_CBANK_PARAM_SIZE
	.align		4
.L_47:
        /*0084*/ 	.byte	0x03, 0x19
        /*0086*/ 	.short	0x0024


	//----- nvinfo : EIATTR_PARAM_CBANK
	.align		4
        /*0088*/ 	.byte	0x04, 0x0a
        /*008a*/ 	.short	(.L_49 - .L_48)
	.align		4
.L_48:
        /*008c*/ 	.word	index@(.nv.constant0._Z13tiled_qu_int8PsS_Pfiii)
        /*0090*/ 	.short	0x0380
        /*0092*/ 	.short	0x0024


	//----- nvinfo : EIATTR_SW_WAR
	.align		4
.L_49:
        /*0094*/ 	.byte	0x04, 0x36
        /*0096*/ 	.short	(.L_51 - .L_50)
.L_50:
        /*0098*/ 	.word	0x00000008
.L_51:


//--------------------- .nv.callgraph             --------------------------
	.section	.nv.callgraph,"",@"SHT_CUDA_CALLGRAPH"
	.align	4
	.sectionentsize	8
	.align		4
        /*0000*/ 	.word	0x00000000
	.align		4
        /*0004*/ 	.word	0xffffffff
	.align		4
        /*0008*/ 	.word	0x00000000
	.align		4
        /*000c*/ 	.word	0xfffffffe
	.align		4
        /*0010*/ 	.word	0x00000000
	.align		4
        /*0014*/ 	.word	0xfffffffd
	.align		4
        /*0018*/ 	.word	0x00000000
	.align		4
        /*001c*/ 	.word	0xfffffffc


//--------------------- .text._Z14tiled_qu_int16PsS_Pfiii --------------------------
	.section	.text._Z14tiled_qu_int16PsS_Pfiii,"ax",@progbits
	.align	128
        .global         _Z14tiled_qu_int16PsS_Pfiii
        .type           _Z14tiled_qu_int16PsS_Pfiii,@function
        .size           _Z14tiled_qu_int16PsS_Pfiii,(.L_x_6 - _Z14tiled_qu_int16PsS_Pfiii)
        .other          _Z14tiled_qu_int16PsS_Pfiii,@"STO_CUDA_ENTRY STV_DEFAULT"
_Z14tiled_qu_int16PsS_Pfiii:
.text._Z14tiled_qu_int16PsS_Pfiii:
[----:B------:R-:W-:Y:S01]  /*0000*/  LDC R1, c[0x0][0x37c] ;  /* 0x0000df00ff017b82 */ /* 0x000fe20000000800 */
[----:B------:R-:W0:Y:S01]  /*0010*/  LDCU UR8, c[0x0][0x3a0] ;  /* 0x00007400ff0877ac */ /* 0x000e220008000800 */
[----:B------:R-:W1:Y:S01]  /*0020*/  S2R R0, SR_TID.X ;  /* 0x0000000000007919 */ /* 0x000e620000002100 */
[----:B------:R-:W-:Y:S01]  /*0030*/  HFMA2 R7, -RZ, RZ, 0, 0 ;  /* 0x00000000ff077431 */ /* 0x000fe200000001ff */
[----:B------:R-:W-:Y:S01]  /*0040*/  CS2R R16, SRZ ;  /* 0x0000000000107805 */ /* 0x000fe2000001ff00 */
[----:B------:R-:W-:Y:S01]  /*0050*/  IMAD.MOV.U32 R19, RZ, RZ, RZ ;  /* 0x000000ffff137224 */ /* 0x000fe200078e00ff */
[----:B------:R-:W2:Y:S01]  /*0060*/  S2R R5, SR_TID.Y ;  /* 0x0000000000057919 */ /* 0x000ea20000002200 */
[----:B------:R-:W-:Y:S01]  /*0070*/  IMAD.MOV.U32 R93, RZ, RZ, RZ ;  /* 0x000000ffff5d7224 */ /* 0x000fe200078e00ff */
[----:B------:R-:W-:Y:S01]  /*0080*/  CS2R R28, SRZ ;  /* 0x00000000001c7805 */ /* 0x000fe2000001ff00 */
        /* <DEDUP_REMOVED lines=9> */
[----:B------:R-:W3:Y:S01]  /*0120*/  LDCU.64 UR10, c[0x0][0x358] ;  /* 0x00006b00ff0a77ac */ /* 0x000ee20008000a00 */
[----:B------:R-:W-:-:S02]  /*0130*/  IMAD.MOV.U32 R27, RZ, RZ, RZ ;  /* 0x000000ffff1b7224 */ /* 0x000fc400078e00ff */
[----:B------:R-:W-:Y:S01]  /*0140*/  IMAD.MOV.U32 R73, RZ, RZ, RZ ;  /* 0x000000ffff497224 */ /* 0x000fe200078e00ff */
[----:B0-----:R-:W-:Y:S01]  /*0150*/  UISETP.GE.AND UP0, UPT, UR8, 0x1, UPT ;  /* 0x000000010800788c */ /* 0x001fe2000bf06270 */
[----:B------:R-:W-:Y:S02]  /*0160*/  IMAD.MOV.U32 R81, RZ, RZ, RZ ;  /* 0x000000ffff517224 */ /* 0x000fe400078e00ff */
[----:B------:R-:W-:Y:S02]  /*0170*/  IMAD.MOV.U32 R89, RZ, RZ, RZ ;  /* 0x000000ffff597224 */ /* 0x000fe400078e00ff */
[----:B------:R-:W-:Y:S02]  /*0180*/  IMAD.MOV.U32 R97, RZ, RZ, RZ ;  /* 0x000000ffff617224 */ /* 0x000fe400078e00ff */
[----:B------:R-:W-:Y:S02]  /*0190*/  IMAD.MOV.U32 R99, RZ, RZ, RZ ;  /* 0x000000ffff637224 */ /* 0x000fe400078e00ff */
[----:B------:R-:W-:-:S02]  /*01a0*/  IMAD.MOV.U32 R105, RZ, RZ, RZ ;  /* 0x000000ffff697224 */ /* 0x000fc400078e00ff */
[----:B------:R-:W-:Y:S02]  /*01b0*/  IMAD.MOV.U32 R33, RZ, RZ, RZ ;  /* 0x000000ffff217224 */ /* 0x000fe400078e00ff */
        /* <DEDUP_REMOVED lines=35> */
[----:B------:R-:W-:Y:S01]  /*03f0*/  IMAD.MOV.U32 R53, RZ, RZ, RZ ;  /* 0x000000ffff357224 */ /* 0x000fe200078e00ff */
[----:B-123--:R-:W-:Y:S06]  /*0400*/  BRA.U !UP0, `(.L_x_0) ;  /* 0x0000006d08a07547 */ /* 0x00efec000b800000 */
[----:B------:R-:W0:Y:S01]  /*0410*/  S2R R7, SR_CTAID.Y ;  /* 0x0000000000077919 */ /* 0x000e220000002600 */
[----:B------:R-:W1:Y:S01]  /*0420*/  S2UR UR4, SR_CTAID.X ;  /* 0x00000000000479c3 */ /* 0x000e620000002500 */
[----:B------:R-:W2:Y:S01]  /*0430*/  LDCU UR6, c[0x0][0x360] ;  /* 0x00006c00ff0677ac */ /* 0x000ea20008000800 */
[----:B------:R-:W-:Y:S02]  /*0440*/  PRMT R74, RZ, 0x7610, R74 ;  /* 0x00007610ff4a7816 */ /* 0x000fe4000000004a */
[----:B------:R-:W-:Y:S01]  /*0450*/  PRMT R82, RZ, 0x7610, R82 ;  /* 0x00007610ff527816 */ /* 0x000fe20000000052 */
[----:B------:R-:W-:Y:S01]  /*0460*/  UMOV UR5, 0x400 ;  /* 0x0000040000057882 */ /* 0x000fe20000000000 */
[----:B------:R-:W-:Y:S02]  /*0470*/  PRMT R93, RZ, 0x7610, R93 ;  /* 0x00007610ff5d7816 */ /* 0x000fe4000000005d */
[----:B------:R-:W3:Y:S01]  /*0480*/  S2UR UR7, SR_CgaCtaId ;  /* 0x00000000000779c3 */ /* 0x000ee20000008800 */
[----:B------:R-:W-:-:S02]  /*0490*/  PRMT R66, RZ, 0x7610, R66 ;  /* 0x00007610ff427816 */ /* 0x000fc40000000042 */
[----:B------:R-:W-:Y:S02]  /*04a0*/  PRMT R91, RZ, 0x7610, R91 ;  /* 0x00007610ff5b7816 */ /* 0x000fe4000000005b */
[----:B------:R-:W-:Y:S02]  /*04b0*/  PRMT R39, RZ, 0x7610, R39 ;  /* 0x00007610ff277816 */ /* 0x000fe40000000027 */
[----:B------:R-:W-:Y:S01]  /*04c0*/  PRMT R55, RZ, 0x7610, R55 ;  /* 0x00007610ff377816 */ /* 0x000fe20000000037 */
[----:B------:R-:W4:Y:S01]  /*04d0*/  LDC R9, c[0x0][0x39c] ;  /* 0x0000e700ff097b82 */ /* 0x000f220000000800 */
[----:B------:R-:W-:Y:S01]  /*04e0*/  PRMT R11, RZ, 0x7610, R11 ;  /* 0x00007610ff0b7816 */ /* 0x000fe2000000000b */
[----:B--2---:R-:W-:Y:S01]  /*04f0*/  IMAD R0, R5, UR6, R0 ;  /* 0x0000000605007c24 */ /* 0x004fe2000f8e0200 */
[----:B------:R-:W-:Y:S01]  /*0500*/  UIADD3 UR6, UPT, UPT, UR5, 0x800, URZ ;  /* 0x0000080005067890 */ /* 0x000fe2000fffe0ff */
[----:B------:R-:W-:Y:S02]  /*0510*/  PRMT R38, RZ, 0x7610, R38 ;  /* 0x00007610ff267816 */ /* 0x000fe40000000026 */
[C---:B------:R-:W-:Y:S01]  /*0520*/  IMAD.SHL.U32 R3, R0.reuse, 0x4, RZ ;  /* 0x0000000400037824 */ /* 0x040fe200078e00ff */
[----:B-1----:R-:W-:Y:S01]  /*0530*/  USHF.L.U32 UR4, UR4, 0x7, URZ ;  /* 0x0000000704047899 */ /* 0x002fe200080006ff */
[--C-:B------:R-:W-:Y:S01]  /*0540*/  SHF.R.U32.HI R4, RZ, 0x5, R0.reuse ;  /* 0x00000005ff047819 */ /* 0x100fe20000011600 */
[----:B------:R-:W-:Y:S01]  /*0550*/  IMAD.SHL.U32 R5, R0, 0x8, RZ ;  /* 0x0000000800057824 */ /* 0x000fe200078e00ff */
[----:B------:R-:W-:-:S02]  /*0560*/  SHF.R.U32.HI R2, RZ, 0x1, R0 ;  /* 0x00000001ff027819 */ /* 0x000fc40000011600 */
[----:B------:R-:W-:Y:S02]  /*0570*/  PRMT R73, RZ, 0x7610, R73 ;  /* 0x00007610ff497816 */ /* 0x000fe40000000049 */
[----:B------:R-:W-:Y:S01]  /*0580*/  PRMT R81, RZ, 0x7610, R81 ;  /* 0x00007610ff517816 */ /* 0x000fe20000000051 */
[----:B---3--:R-:W-:Y:S01]  /*0590*/  ULEA UR6, UR7, UR6, 0x18 ;  /* 0x0000000607067291 */ /* 0x008fe2000f8ec0ff */
[----:B0-----:R-:W-:Y:S01]  /*05a0*/  IMAD R0, R7, 0x80, R2 ;  /* 0x0000008007007824 */ /* 0x001fe200078e0202 */
[----:B------:R-:W-:Y:S01]  /*05b0*/  ULEA UR5, UR7, UR5, 0x18 ;  /* 0x0000000507057291 */ /* 0x000fe2000f8ec0ff */
[C---:B------:R-:W-:Y:S02]  /*05c0*/  LOP3.LUT R7, R3.reuse, 0x4, RZ, 0xc0, !PT ;  /* 0x0000000403077812 */ /* 0x040fe400078ec0ff */
[----:B------:R-:W-:Y:S02]  /*05d0*/  LOP3.LUT R3, R3, 0x7c, RZ, 0xc0, !PT ;  /* 0x0000007c03037812 */ /* 0x000fe400078ec0ff */
[C---:B------:R-:W-:Y:S01]  /*05e0*/  LEA R6, R4.reuse, UR6, 0x8 ;  /* 0x0000000604067c11 */ /* 0x040fe2000f8e40ff */
[----:B----4-:R-:W-:Y:S01]  /*05f0*/  IMAD R8, R4, R9, UR4 ;  /* 0x0000000404087e24 */ /* 0x010fe2000f8e0209 */
[C---:B------:R-:W-:Y:S01]  /*0600*/  LOP3.LUT R9, R5.reuse, 0x8, RZ, 0xc0, !PT ;  /* 0x0000000805097812 */ /* 0x040fe200078ec0ff */
[----:B------:R-:W-:Y:S01]  /*0610*/  UIADD3 UR4, UPT, UPT, UR8, 0x7, URZ ;  /* 0x0000000708047890 */ /* 0x000fe2000fffe0ff */
[----:B------:R-:W-:Y:S01]  /*0620*/  LEA R4, R2, UR5, 0x4 ;  /* 0x0000000502047c11 */ /* 0x000fe2000f8e20ff */
[----:B------:R-:W-:Y:S01]  /*0630*/  IMAD R7, R0, UR8, R7 ;  /* 0x0000000800077c24 */ /* 0x000fe2000f8e0207 */
[----:B------:R-:W-:Y:S01]  /*0640*/  LOP3.LUT R5, R5, 0xf8, RZ, 0xc0, !PT ;  /* 0x000000f805057812 */ /* 0x000fe200078ec0ff */
[----:B------:R-:W-:Y:S01]  /*0650*/  USHF.R.U32.HI UR4, URZ, 0x3, UR4 ;  /* 0x00000003ff047899 */ /* 0x000fe20008011604 */
[----:B------:R-:W-:Y:S01]  /*0660*/  IMAD.IADD R8, R3, 0x1, R8 ;  /* 0x0000000103087824 */ /* 0x000fe200078e0208 */
[----:B------:R-:W-:Y:S01]  /*0670*/  PRMT R89, RZ, 0x7610, R89 ;  /* 0x00007610ff597816 */ /* 0x000fe20000000059 */
[----:B------:R-:W-:Y:S01]  /*0680*/  IMAD.IADD R4, R4, 0x1, R9 ;  /* 0x0000000104047824 */ /* 0x000fe200078e0209 */
[----:B------:R-:W-:Y:S01]  /*0690*/  PRMT R97, RZ, 0x7610, R97 ;  /* 0x00007610ff617816 */ /* 0x000fe20000000061 */
[----:B------:R-:W-:Y:S01]  /*06a0*/  IMAD.IADD R6, R6, 0x1, R5 ;  /* 0x0000000106067824 */ /* 0x000fe200078e0205 */
[----:B------:R-:W-:Y:S01]  /*06b0*/  PRMT R99, RZ, 0x7610, R99 ;  /* 0x00007610ff637816 */ /* 0x000fe20000000063 */
[----:B------:R-:W-:Y:S01]  /*06c0*/  UIADD3 UR4, UPT, UPT, -UR4, URZ, URZ ;  /* 0x000000ff04047290 */ /* 0x000fe2000fffe1ff */
[----:B------:R-:W-:-:S02]  /*06d0*/  PRMT R104, RZ, 0x7610, R104 ;  /* 0x00007610ff687816 */ /* 0x000fc40000000068 */
[----:B------:R-:W-:Y:S02]  /*06e0*/  PRMT R105, RZ, 0x7610, R105 ;  /* 0x00007610ff697816 */ /* 0x000fe40000000069 */
[----:B------:R-:W-:Y:S02]  /*06f0*/  PRMT R24, RZ, 0x7610, R24 ;  /* 0x00007610ff187816 */ /* 0x000fe40000000018 */
[----:B------:R-:W-:Y:S02]  /*0700*/  PRMT R25, RZ, 0x7610, R25 ;  /* 0x00007610ff197816 */ /* 0x000fe40000000019 */
[----:B------:R-:W-:Y:S02]  /*0710*/  PRMT R31, RZ, 0x7610, R31 ;  /* 0x00007610ff1f7816 */ /* 0x000fe4000000001f */
[----:B------:R-:W-:Y:S02]  /*0720*/  PRMT R37, RZ, 0x7610, R37 ;  /* 0x00007610ff257816 */ /* 0x000fe40000000025 */
        /* <DEDUP_REMOVED lines=43> */
[----:B------:R-:W-:-:S07]  /*09e0*/  PRMT R60, RZ, 0x7610, R60 ;  /* 0x00007610ff3c7816 */ /* 0x000fce000000003c */
.L_x_1:
[----:B------:R-:W0:Y:S08]  /*09f0*/  LDC.64 R20, c[0x0][0x380] ;  /* 0x0000e000ff147b82 */ /* 0x000e300000000a00 */
[----:B------:R-:W1:Y:S01]  /*0a00*/  LDC.64 R12, c[0x0][0x388] ;  /* 0x0000e200ff0c7b82 */ /* 0x000e620000000a00 */
[----:B0-----:R-:W-:-:S06]  /*0a10*/  IMAD.WIDE R20, R7, 0x2, R20 ;  /* 0x0000000207147825 */ /* 0x001fcc00078e0214 */
[----:B------:R-:W2:Y:S01]  /*0a20*/  LDG.E.128.CONSTANT R20, desc[UR10][R20.64] ;  /* 0x0000000a14147981 */ /* 0x000ea2000c1e9d00 */
[----:B-1----:R-:W-:-:S06]  /*0a30*/  IMAD.WIDE R12, R8, 0x2, R12 ;  /* 0x00000002080c7825 */ /* 0x002fcc00078e020c */
[----:B------:R-:W3:Y:S01]  /*0a40*/  LDG.E.128.CONSTANT R12, desc[UR10][R12.64] ;  /* 0x0000000a0c0c7981 */ /* 0x000ee2000c1e9d00 */
[----:B------:R-:W0:Y:S01]  /*0a50*/  S2UR UR6, SR_CgaCtaId ;  /* 0x00000000000679c3 */ /* 0x000e220000008800 */
[----:B------:R-:W1:Y:S01]  /*0a60*/  S2R R0, SR_TID.X ;  /* 0x0000000000007919 */ /* 0x000e620000002100 */
[----:B------:R-:W-:Y:S02]  /*0a70*/  UMOV UR5, 0x400 ;  /* 0x0000040000057882 */ /* 0x000fe40000000000 */
[----:B------:R-:W-:Y:S01]  /*0a80*/  UIADD3 UR7, UPT, UPT, UR5, 0x800, URZ ;  /* 0x0000080005077890 */ /* 0x000fe2000fffe0ff */
[----:B------:R-:W4:Y:S03]  /*0a90*/  S2R R5, SR_TID.Y ;  /* 0x0000000000057919 */ /* 0x000f260000002200 */
[----:B0-----:R-:W-:-:S06]  /*0aa0*/  ULEA UR7, UR6, UR7, 0x18 ;  /* 0x0000000706077291 */ /* 0x001fcc000f8ec0ff */
[----:B-1----:R-:W-:Y:S01]  /*0ab0*/  LEA R9, R0, UR7, 0x4 ;  /* 0x0000000700097c11 */ /* 0x002fe2000f8e20ff */
[----:B------:R-:W-:-:S06]  /*0ac0*/  ULEA UR5, UR6, UR5, 0x18 ;  /* 0x0000000506057291 */ /* 0x000fcc000f8ec0ff */
[----:B----4-:R-:W-:Y:S02]  /*0ad0*/  LEA R10, R5, UR5, 0x7 ;  /* 0x00000005050a7c11 */ /* 0x010fe4000f8e38ff */
[----:B------:R-:W-:Y:S02]  /*0ae0*/  PRMT R60, R60, 0x9910, RZ ;  /* 0x000099103c3c7816 */ /* 0x000fe400000000ff */
[----:B------:R-:W-:Y:S02]  /*0af0*/  PRMT R67, R67, 0x9910, RZ ;  /* 0x0000991043437816 */ /* 0x000fe400000000ff */
[----:B------:R-:W-:Y:S02]  /*0b00*/  PRMT R40, R40, 0x9910, RZ ;  /* 0x0000991028287816 */ /* 0x000fe400000000ff */
[----:B------:R-:W-:Y:S01]  /*0b10*/  PRMT R87, R75, 0x9910, RZ ;  /* 0x000099104b577816 */ /* 0x000fe200000000ff */
[----:B------:R-:W-:Y:S01]  /*0b20*/  IMAD.MOV.U32 R75, RZ, RZ, R67 ;  /* 0x000000ffff4b7224 */ /* 0x000fe200078e0043 */
[----:B------:R-:W-:-:S02]  /*0b30*/  PRMT R85, R80, 0x9910, RZ ;  /* 0x0000991050557816 */ /* 0x000fc400000000ff */
[----:B------:R-:W-:Y:S02]  /*0b40*/  PRMT R44, R44, 0x9910, RZ ;  /* 0x000099102c2c7816 */ /* 0x000fe400000000ff */
[----:B------:R-:W-:Y:S02]  /*0b50*/  PRMT R59, R59, 0x9910, RZ ;  /* 0x000099103b3b7816 */ /* 0x000fe400000000ff */
[----:B------:R-:W-:Y:S02]  /*0b60*/  PRMT R69, R69, 0x9910, RZ ;  /* 0x0000991045457816 */ /* 0x000fe400000000ff */
[----:B------:R-:W-:Y:S02]  /*0b70*/  PRMT R34, R34, 0x9910, RZ ;  /* 0x0000991022227816 */ /* 0x000fe400000000ff */
[----:B------:R-:W-:Y:S02]  /*0b80*/  PRMT R16, R16, 0x9910, RZ ;  /* 0x0000991010107816 */ /* 0x000fe400000000ff */
[----:B------:R-:W-:-:S02]  /*0b90*/  PRMT R42, R42, 0x9910, RZ ;  /* 0x000099102a2a7816 */ /* 0x000fc400000000ff */
[----:B------:R-:W-:Y:S02]  /*0ba0*/  PRMT R58, R58, 0x9910, RZ ;  /* 0x000099103a3a7816 */ /* 0x000fe400000000ff */
[----:B------:R-:W-:Y:S01]  /*0bb0*/  PRMT R107, R19, 0x9910, RZ ;  /* 0x00009910136b7816 */ /* 0x000fe200000000ff */
[----:B------:R-:W-:Y:S01]  /*0bc0*/  IMAD.MOV.U32 R19, RZ, RZ, R42 ;  /* 0x000000ffff137224 */ /* 0x000fe200078e002a */
[----:B------:R-:W-:Y:S02]  /*0bd0*/  PRMT R103, R29, 0x9910, RZ ;  /* 0x000099101d677816 */ /* 0x000fe400000000ff */
[----:B------:R-:W-:Y:S02]  /*0be0*/  PRMT R71, R71, 0x9910, RZ ;  /* 0x0000991047477816 */ /* 0x000fe400000000ff */
[----:B------:R-:W-:Y:S02]  /*0bf0*/  PRMT R79, R79, 0x9910, RZ ;  /* 0x000099104f4f7816 */ /* 0x000fe400000000ff */
[----:B------:R-:W-:-:S02]  /*0c00*/  PRMT R56, R56, 0x9910, RZ ;  /* 0x0000991038387816 */ /* 0x000fc400000000ff */
[----:B------:R-:W-:Y:S02]  /*0c10*/  PRMT R62, R62, 0x9910, RZ ;  /* 0x000099103e3e7816 */ /* 0x000fe400000000ff */
[----:B------:R-:W-:Y:S02]  /*0c20*/  PRMT R54, R54, 0x9910, RZ ;  /* 0x0000991036367816 */ /* 0x000fe400000000ff */
[----:B------:R-:W-:Y:S02]  /*0c30*/  PRMT R109, R24, 0x9910, RZ ;  /* 0x00009910186d7816 */ /* 0x000fe400000000ff */
[----:B------:R-:W-:Y:S01]  /*0c40*/  PRMT R105, R105, 0x9910, RZ ;  /* 0x0000991069697816 */ /* 0x000fe200000000ff */
[----:B--2---:R-:W-:Y:S04]  /*0c50*/  STS.128 [R4], R20 ;  /* 0x0000001404007388 */ /* 0x004fe80000000c00 */
[----:B---3--:R0:W-:Y:S01]  /*0c60*/  STS.128 [R6], R12 ;  /* 0x0000000c06007388 */ /* 0x0081e20000000c00 */
[----:B------:R-:W-:Y:S06]  /*0c70*/  BAR.SYNC.DEFER_BLOCKING 0x0 ;  /* 0x0000000000007b1d */ /* 0x000fec0000010000 */
[----:B------:R-:W1:Y:S04]  /*0c80*/  LDS.64 R2, [R9] ;  /* 0x0000000009027984 */ /* 0x000e680000000a00 */
[----:B------:R-:W2:Y:S04]  /*0c90*/  LDS.64 R32, [R10] ;  /* 0x000000000a207984 */ /* 0x000ea80000000a00 */
[----:B------:R-:W3:Y:S04]  /*0ca0*/  LDS.64 R26, [R9+0x8] ;  /* 0x00000800091a7984 */ /* 0x000ee80000000a00 */
[----:B------:R-:W4:Y:S01]  /*0cb0*/  LDS.64 R12, [R10+0x10] ;  /* 0x000010000a0c7984 */ /* 0x000f220000000a00 */
[----:B0-----:R-:W-:Y:S01]  /*0cc0*/  PRMT R15, R49, 0x9910, RZ ;  /* 0x00009910310f7816 */ /* 0x001fe200000000ff */
[----:B------:R-:W-:Y:S01]  /*0cd0*/  IMAD.MOV.U32 R49, RZ, RZ, R60 ;  /* 0x000000ffff317224 */ /* 0x000fe200078e003c */
[----:B-1----:R-:W-:-:S02]  /*0ce0*/  PRMT R20, R2, 0x7610, R20 ;  /* 0x0000761002147816 */ /* 0x002fc40000000014 */
[----:B------:R-:W-:Y:S02]  /*0cf0*/  PRMT R21, R2, 0x7632, R21 ;  /* 0x0000763202157816 */ /* 0x000fe40000000015 */
[C---:B------:R-:W-:Y:S02]  /*0d00*/  PRMT R14, R3.reuse, 0x7610, R14 ;  /* 0x00007610030e7816 */ /* 0x040fe4000000000e */
[----:B------:R-:W-:Y:S02]  /*0d10*/  PRMT R22, R3, 0x7632, R22 ;  /* 0x0000763203167816 */ /* 0x000fe40000000016 */
[----:B------:R-:W0:Y:S01]  /*0d20*/  LDS.64 R2, [R10+0x20] ;  /* 0x000020000a027984 */ /* 0x000e220000000a00 */
[C---:B--2---:R-:W-:Y:S02]  /*0d30*/  PRMT R41, R33.reuse, 0x7610, R41 ;  /* 0x0000761021297816 */ /* 0x044fe40000000029 */
[----:B------:R-:W-:Y:S02]  /*0d40*/  PRMT R18, R33, 0x7632, R18 ;  /* 0x0000763221127816 */ /* 0x000fe40000000012 */
[----:B---3--:R-:W-:-:S02]  /*0d50*/  PRMT R23, R26, 0x7610, R23 ;  /* 0x000076101a177816 */ /* 0x008fc40000000017 */
[----:B------:R-:W-:Y:S02]  /*0d60*/  PRMT R33, R26, 0x7632, R33 ;  /* 0x000076321a217816 */ /* 0x000fe40000000021 */
[----:B------:R-:W-:Y:S02]  /*0d70*/  PRMT R26, R53, 0x9910, RZ ;  /* 0x00009910351a7816 */ /* 0x000fe400000000ff */
[----:B------:R-:W-:Y:S02]  /*0d80*/  PRMT R53, R78, 0x9910, RZ ;  /* 0x000099104e357816 */ /* 0x000fe400000000ff */
[----:B------:R-:W-:Y:S02]  /*0d90*/  PRMT R60, R32, 0x9910, RZ ;  /* 0x00009910203c7816 */ /* 0x000fe400000000ff */
[----:B------:R-:W-:Y:S02]  /*0da0*/  PRMT R102, R14, 0x9910, RZ ;  /* 0x000099100e667816 */ /* 0x000fe400000000ff */
[----:B------:R-:W-:-:S02]  /*0db0*/  PRMT R98, R27, 0x9910, RZ ;  /* 0x000099101b627816 */ /* 0x000fc400000000ff */
[----:B------:R-:W-:Y:S02]  /*0dc0*/  PRMT R95, R22, 0x9910, RZ ;  /* 0x00009910165f7816 */ /* 0x000fe400000000ff */
[----:B----4-:R-:W-:Y:S02]  /*0dd0*/  PRMT R14, R12, 0x7610, R14 ;  /* 0x000076100c0e7816 */ /* 0x010fe4000000000e */
[----:B------:R-:W-:Y:S01]  /*0de0*/  PRMT R83, R27, 0x7632, R83 ;  /* 0x000076321b537816 */ /* 0x000fe20000000053 */
[----:B------:R-:W-:Y:S01]  /*0df0*/  IMAD R96, R60, R98, R53 ;  /* 0x000000623c607224 */ /* 0x000fe200078e0235 */
[----:B------:R-:W-:Y:S01]  /*0e00*/  PRMT R52, R32, 0x7632, R52 ;  /* 0x0000763220347816 */ /* 0x000fe20000000034 */
[----:B------:R-:W-:Y:S01]  /*0e10*/  IMAD R32, R60, R102, R15 ;  /* 0x000000663c207224 */ /* 0x000fe200078e020f */
[----:B------:R-:W-:Y:S01]  /*0e20*/  PRMT R100, R20, 0x9910, RZ ;  /* 0x0000991014647816 */ /* 0x000fe200000000ff */
[----:B------:R-:W-:Y:S01]  /*0e30*/  IMAD R67, R60, R95, R40 ;  /* 0x0000005f3c437224 */ /* 0x000fe200078e0228 */
[----:B------:R-:W-:-:S02]  /*0e40*/  PRMT R101, R21, 0x9910, RZ ;  /* 0x0000991015657816 */ /* 0x000fc400000000ff */
[----:B------:R-:W-:Y:S02]  /*0e50*/  PRMT R94, R23, 0x9910, RZ ;  /* 0x00009910175e7816 */ /* 0x000fe400000000ff */
[----:B------:R-:W-:Y:S02]  /*0e60*/  PRMT R90, R33, 0x9910, RZ ;  /* 0x00009910215a7816 */ /* 0x000fe400000000ff */
[----:B------:R-:W-:Y:S02]  /*0e70*/  PRMT R92, R83, 0x9910, RZ ;  /* 0x00009910535c7816 */ /* 0x000fe400000000ff */
[----:B------:R-:W-:Y:S02]  /*0e80*/  PRMT R53, R12, 0x7632, R53 ;  /* 0x000076320c357816 */ /* 0x000fe40000000035 */
[----:B------:R-:W-:Y:S02]  /*0e90*/  PRMT R21, R14, 0x9910, RZ ;  /* 0x000099100e157816 */ /* 0x000fe400000000ff */
[C---:B------:R-:W-:Y:S01]  /*0ea0*/  PRMT R40, R13.reuse, 0x7610, R40 ;  /* 0x000076100d287816 */ /* 0x040fe20000000028 */
[----:B------:R-:W1:Y:S01]  /*0eb0*/  LDS.64 R14, [R10+0x30] ;  /* 0x000030000a0e7984 */ /* 0x000e620000000a00 */
[----:B------:R-:W-:-:S02]  /*0ec0*/  PRMT R12, R13, 0x7632, R12 ;  /* 0x000076320d0c7816 */ /* 0x000fc4000000000c */
[----:B------:R-:W-:Y:S02]  /*0ed0*/  PRMT R20, R57, 0x9910, RZ ;  /* 0x0000991039147816 */ /* 0x000fe400000000ff */
[----:B------:R-:W-:Y:S01]  /*0ee0*/  PRMT R13, R64, 0x9910, RZ ;  /* 0x00009910400d7816 */ /* 0x000fe200000000ff */
[C---:B------:R-:W-:Y:S02]  /*0ef0*/  IMAD R49, R60.reuse, R100, R49 ;  /* 0x000000643c317224 */ /* 0x040fe400078e0231 */
[C---:B------:R-:W-:Y:S02]  /*0f00*/  IMAD R26, R60.reuse, R101, R26 ;  /* 0x000000653c1a7224 */ /* 0x040fe400078e021a */
[C---:B------:R-:W-:Y:S02]  /*0f10*/  IMAD R75, R60.reuse, R94, R75 ;  /* 0x0000005e3c4b7224 */ /* 0x040fe400078e024b */
[C---:B------:R-:W-:Y:S02]  /*0f20*/  IMAD R87, R60.reuse, R90, R87 ;  /* 0x0000005a3c577224 */ /* 0x040fe400078e0257 */
[----:B------:R-:W-:Y:S01]  /*0f30*/  IMAD R60, R60, R92, R85 ;  /* 0x0000005c3c3c7224 */ /* 0x000fe200078e0255 */
[----:B------:R-:W-:Y:S01]  /*0f40*/  PRMT R85, R68, 0x9910, RZ ;  /* 0x0000991044557816 */ /* 0x000fe200000000ff */
[----:B------:R-:W-:Y:S01]  /*0f50*/  IMAD.MOV.U32 R68, RZ, RZ, R44 ;  /* 0x000000ffff447224 */ /* 0x000fe200078e002c */
[----:B0-----:R-:W-:Y:S01]  /*0f60*/  PRMT R64, R2, 0x7632, R64 ;  /* 0x0000763202407816 */ /* 0x001fe20000000040 */
[-C--:B------:R-:W-:Y:S01]  /*0f70*/  IMAD R27, R101, R21.reuse, R20 ;  /* 0x00000015651b7224 */ /* 0x080fe200078e0214 */
[C---:B------:R-:W-:Y:S01]  /*0f80*/  PRMT R44, R3.reuse, 0x7610, R44 ;  /* 0x00007610032c7816 */ /* 0x040fe2000000002c */
[--C-:B------:R-:W-:Y:S01]  /*0f90*/  IMAD R78, R94, R21, R13.reuse ;  /* 0x000000155e4e7224 */ /* 0x100fe200078e020d */
[----:B------:R-:W-:-:S02]  /*0fa0*/  PRMT R13, R3, 0x7632, R13 ;  /* 0x00007632030d7816 */ /* 0x000fc4000000000d */
[----:B------:R-:W-:Y:S02]  /*0fb0*/  PRMT R20, R2, 0x9910, RZ ;  /* 0x0000991002147816 */ /* 0x000fe400000000ff */
[----:B------:R-:W0:Y:S01]  /*0fc0*/  LDS.64 R2, [R10+0x40] ;  /* 0x000040000a027984 */ /* 0x000e220000000a00 */
[----:B------:R-:W-:Y:S01]  /*0fd0*/  PRMT R33, R47, 0x9910, RZ ;  /* 0x000099102f217816 */ /* 0x000fe200000000ff */
[----:B------:R-:W-:Y:S01]  /*0fe0*/  IMAD.MOV.U32 R47, RZ, RZ, R59 ;  /* 0x000000ffff2f7224 */ /* 0x000fe200078e003b */
[----:B------:R-:W-:Y:S01]  /*0ff0*/  PRMT R57, R77, 0x9910, RZ ;  /* 0x000099104d397816 */ /* 0x000fe200000000ff */
[----:B------:R-:W-:Y:S01]  /*1000*/  IMAD.MOV.U32 R59, RZ, RZ, R69 ;  /* 0x000000ffff3b7224 */ /* 0x000fe200078e0045 */
[----:B------:R-:W-:Y:S01]  /*1010*/  PRMT R83, R63, 0x9910, RZ ;  /* 0x000099103f537816 */ /* 0x000fe200000000ff */
[-C--:B------:R-:W-:Y:S01]  /*1020*/  IMAD R47, R100, R21.reuse, R47 ;  /* 0x00000015642f7224 */ /* 0x080fe200078e022f */
[----:B------:R-:W-:Y:S01]  /*1030*/  PRMT R63, R61, 0x9910, RZ ;  /* 0x000099103d3f7816 */ /* 0x000fe200000000ff */
[-C--:B------:R-:W-:Y:S01]  /*1040*/  IMAD R33, R102, R21.reuse, R33 ;  /* 0x0000001566217224 */ /* 0x080fe200078e0221 */
[----:B------:R-:W-:Y:S01]  /*1050*/  PRMT R23, R28, 0x9910, RZ ;  /* 0x000099101c177816 */ /* 0x000fe200000000ff */
[-C--:B------:R-:W-:Y:S01]  /*1060*/  IMAD R68, R95, R21.reuse, R68 ;  /* 0x000000155f447224 */ /* 0x080fe200078e0244 */
[----:B------:R-:W-:Y:S01]  /*1070*/  PRMT R77, R65, 0x9910, RZ ;  /* 0x00009910414d7816 */ /* 0x000fe200000000ff */
[-C--:B------:R-:W-:Y:S01]  /*1080*/  IMAD R85, R90, R21.reuse, R85 ;  /* 0x000000155a557224 */ /* 0x080fe200078e0255 */
[----:B------:R-:W-:Y:S01]  /*1090*/  PRMT R61, R48, 0x9910, RZ ;  /* 0x00009910303d7816 */ /* 0x000fe200000000ff */
[----:B------:R-:W-:-:S02]  /*10a0*/  IMAD R59, R98, R21, R59 ;  /* 0x00000015623b7224 */ /* 0x000fc400078e023b */
[----:B------:R-:W-:Y:S01]  /*10b0*/  IMAD R57, R92, R21, R57 ;  /* 0x000000155c397224 */ /* 0x000fe200078e0239 */
[----:B------:R-:W-:Y:S01]  /*10c0*/  PRMT R21, R43, 0x9910, RZ ;  /* 0x000099102b157816 */ /* 0x000fe200000000ff */
[----:B------:R-:W-:Y:S01]  /*10d0*/  IMAD.MOV.U32 R28, RZ, RZ, R34 ;  /* 0x000000ffff1c7224 */ /* 0x000fe200078e0022 */
[----:B-1----:R-:W-:Y:S01]  /*10e0*/  PRMT R65, R14, 0x7632, R65 ;  /* 0x000076320e417816 */ /* 0x002fe20000000041 */
[-C--:B------:R-:W-:Y:S01]  /*10f0*/  IMAD R34, R102, R20.reuse, R23 ;  /* 0x0000001466227224 */ /* 0x080fe200078e0217 */
[----:B------:R-:W-:Y:S01]  /*1100*/  PRMT R43, R15, 0x7610, R43 ;  /* 0x000076100f2b7816 */ /* 0x000fe2000000002b */
[-C--:B------:R-:W-:Y:S01]  /*1110*/  IMAD R48, R100, R20.reuse, R21 ;  /* 0x0000001464307224 */ /* 0x080fe200078e0215 */
[----:B------:R-:W-:Y:S01]  /*1120*/  PRMT R14, R14, 0x9910, RZ ;  /* 0x000099100e0e7816 */ /* 0x000fe200000000ff */
[-C--:B------:R-:W-:Y:S02]  /*1130*/  IMAD R28, R101, R20.reuse, R28 ;  /* 0x00000014651c7224 */ /* 0x080fe400078e021c */
[-CC-:B------:R-:W-:Y:S01]  /*1140*/  IMAD R69, R95, R20.reuse, R16.reuse ;  /* 0x000000145f457224 */ /* 0x180fe200078e0210 */
[----:B------:R-:W-:Y:S01]  /*1150*/  PRMT R16, R15, 0x7632, R16 ;  /* 0x000076320f107816 */ /* 0x000fe20000000010 */
[----:B------:R-:W-:-:S02]  /*1160*/  IMAD R77, R94, R20, R77 ;  /* 0x000000145e4d7224 */ /* 0x000fc400078e024d */
[-C--:B------:R-:W-:Y:S02]  /*1170*/  IMAD R83, R90, R20.reuse, R83 ;  /* 0x000000145a537224 */ /* 0x080fe400078e0253 */
[-C--:B------:R-:W-:Y:S02]  /*1180*/  IMAD R63, R98, R20.reuse, R63 ;  /* 0x00000014623f7224 */ /* 0x080fe400078e023f */
[----:B------:R-:W-:Y:S01]  /*1190*/  IMAD R61, R92, R20, R61 ;  /* 0x000000145c3d7224 */ /* 0x000fe200078e023d */
[----:B------:R-:W-:Y:S01]  /*11a0*/  PRMT R20, R70, 0x9910, RZ ;  /* 0x0000991046147816 */ /* 0x000fe200000000ff */
[----:B------:R-:W1:Y:S01]  /*11b0*/  LDS.64 R22, [R10+0x50] ;  /* 0x000050000a167984 */ /* 0x000e620000000a00 */
[----:B------:R-:W-:Y:S02]  /*11c0*/  PRMT R15, R76, 0x9910, RZ ;  /* 0x000099104c0f7816 */ /* 0x000fe400000000ff */
[----:B------:R-:W-:Y:S02]  /*11d0*/  PRMT R70, R50, 0x9910, RZ ;  /* 0x0000991032467816 */ /* 0x000fe400000000ff */
[----:B------:R-:W-:Y:S01]  /*11e0*/  PRMT R21, R35, 0x9910, RZ ;  /* 0x0000991023157816 */ /* 0x000fe200000000ff */
[----:B------:R-:W-:-:S02]  /*11f0*/  IMAD.MOV.U32 R35, RZ, RZ, R58 ;  /* 0x000000ffff237224 */ /* 0x000fc400078e003a */
[-C--:B------:R-:W-:Y:S01]  /*1200*/  IMAD R76, R94, R14.reuse, R19 ;  /* 0x0000000e5e4c7224 */ /* 0x080fe200078e0213 */
[----:B0-----:R-:W-:Y:S01]  /*1210*/  PRMT R42, R3, 0x7610, R42 ;  /* 0x00007610032a7816 */ /* 0x001fe2000000002a */
[-C--:B------:R-:W-:Y:S01]  /*1220*/  IMAD R50, R100, R14.reuse, R15 ;  /* 0x0000000e64327224 */ /* 0x080fe200078e020f */
[----:B------:R-:W-:Y:S01]  /*1230*/  PRMT R80, R2, 0x9910, RZ ;  /* 0x0000991002507816 */ /* 0x000fe200000000ff */
[-C--:B------:R-:W-:Y:S02]  /*1240*/  IMAD R29, R101, R14.reuse, R20 ;  /* 0x0000000e651d7224 */ /* 0x080fe400078e0214 */
[-C--:B------:R-:W-:Y:S02]  /*1250*/  IMAD R35, R102, R14.reuse, R35 ;  /* 0x0000000e66237224 */ /* 0x080fe400078e0223 */
[-C--:B------:R-:W-:Y:S02]  /*1260*/  IMAD R70, R95, R14.reuse, R70 ;  /* 0x0000000e5f467224 */ /* 0x080fe400078e0246 */
[----:B------:R-:W-:-:S02]  /*1270*/  IMAD R86, R90, R14, R21 ;  /* 0x0000000e5a567224 */ /* 0x000fc400078e0215 */
[-CC-:B------:R-:W-:Y:S01]  /*1280*/  IMAD R58, R98, R14.reuse, R103.reuse ;  /* 0x0000000e623a7224 */ /* 0x180fe200078e0267 */
[----:B------:R-:W-:Y:S01]  /*1290*/  PRMT R103, R2, 0x7632, R103 ;  /* 0x0000763202677816 */ /* 0x000fe20000000067 */
[----:B------:R-:W-:Y:S01]  /*12a0*/  IMAD R19, R92, R14, R107 ;  /* 0x0000000e5c137224 */ /* 0x000fe200078e026b */
[----:B------:R-:W-:Y:S02]  /*12b0*/  PRMT R14, R3, 0x7632, R14 ;  /* 0x00007632030e7816 */ /* 0x000fe4000000000e */
[----:B------:R-:W0:Y:S01]  /*12c0*/  LDS.64 R2, [R10+0x60] ;  /* 0x000060000a027984 */ /* 0x000e220000000a00 */
[----:B------:R-:W-:Y:S02]  /*12d0*/  PRMT R15, R51, 0x9910, RZ ;  /* 0x00009910330f7816 */ /* 0x000fe400000000ff */
[----:B------:R-:W-:Y:S02]  /*12e0*/  PRMT R20, R17, 0x9910, RZ ;  /* 0x0000991011147816 */ /* 0x000fe400000000ff */
[----:B------:R-:W-:-:S02]  /*12f0*/  PRMT R17, R45, 0x9910, RZ ;  /* 0x000099102d117816 */ /* 0x000fc400000000ff */
[----:B------:R-:W-:Y:S02]  /*1300*/  PRMT R21, R36, 0x9910, RZ ;  /* 0x0000991024157816 */ /* 0x000fe400000000ff */
[----:B------:R-:W-:Y:S01]  /*1310*/  PRMT R45, R30, 0x9910, RZ ;  /* 0x000099101e2d7816 */ /* 0x000fe200000000ff */
[----:B------:R-:W-:Y:S02]  /*1320*/  IMAD.MOV.U32 R51, RZ, RZ, R71 ;  /* 0x000000ffff337224 */ /* 0x000fe400078e0047 */
[----:B------:R-:W-:Y:S02]  /*1330*/  IMAD.MOV.U32 R30, RZ, RZ, R79 ;  /* 0x000000ffff1e7224 */ /* 0x000fe400078e004f */
[-C--:B------:R-:W-:Y:S01]  /*1340*/  IMAD R36, R102, R80.reuse, R15 ;  /* 0x0000005066247224 */ /* 0x080fe200078e020f */
[----:B------:R-:W-:Y:S01]  /*1350*/  PRMT R15, R72, 0x9910, RZ ;  /* 0x00009910480f7816 */ /* 0x000fe200000000ff */
[----:B------:R-:W-:Y:S01]  /*1360*/  IMAD.MOV.U32 R79, RZ, RZ, R56 ;  /* 0x000000ffff4f7224 */ /* 0x000fe200078e0038 */
[----:B------:R-:W-:Y:S01]  /*1370*/  PRMT R72, R46, 0x9910, RZ ;  /* 0x000099102e487816 */ /* 0x000fe200000000ff */
[-C--:B------:R-:W-:Y:S01]  /*1380*/  IMAD R71, R95, R80.reuse, R20 ;  /* 0x000000505f477224 */ /* 0x080fe200078e0214 */
[----:B-1----:R-:W-:Y:S01]  /*1390*/  PRMT R46, R22, 0x9910, RZ ;  /* 0x00009910162e7816 */ /* 0x002fe200000000ff */
[-CC-:B------:R-:W-:Y:S01]  /*13a0*/  IMAD R84, R90, R80.reuse, R17.reuse ;  /* 0x000000505a547224 */ /* 0x180fe200078e0211 */
[----:B------:R-:W-:Y:S01]  /*13b0*/  PRMT R17, R23, 0x7632, R17 ;  /* 0x0000763217117816 */ /* 0x000fe20000000011 */
[-C--:B------:R-:W-:Y:S01]  /*13c0*/  IMAD R56, R98, R80.reuse, R21 ;  /* 0x0000005062387224 */ /* 0x080fe200078e0215 */
[----:B------:R-:W-:Y:S01]  /*13d0*/  PRMT R21, R37, 0x9910, RZ ;  /* 0x0000991025157816 */ /* 0x000fe200000000ff */
[--C-:B------:R-:W-:Y:S01]  /*13e0*/  IMAD R20, R92, R80, R45.reuse ;  /* 0x000000505c147224 */ /* 0x100fe200078e022d */
[----:B------:R-:W-:Y:S01]  /*13f0*/  PRMT R45, R23, 0x7610, R45 ;  /* 0x00007610172d7816 */ /* 0x000fe2000000002d */
[----:B------:R-:W-:Y:S01]  /*1400*/  IMAD.MOV.U32 R37, RZ, RZ, R54 ;  /* 0x000000ffff257224 */ /* 0x000fe200078e0036 */
[----:B------:R-:W-:Y:S01]  /*1410*/  PRMT R106, R22, 0x7632, R106 ;  /* 0x00007632166a7816 */ /* 0x000fe2000000006a */
[----:B------:R-:W-:Y:S01]  /*1420*/  IMAD.MOV.U32 R22, RZ, RZ, R62 ;  /* 0x000000ffff167224 */ /* 0x000fe200078e003e */
[----:B------:R-:W-:-:S02]  /*1430*/  PRMT R23, R31, 0x9910, RZ ;  /* 0x000099101f177816 */ /* 0x000fc400000000ff */
[----:B------:R-:W-:Y:S02]  /*1440*/  PRMT R107, R25, 0x9910, RZ ;  /* 0x00009910196b7816 */ /* 0x000fe400000000ff */
[----:B------:R-:W1:Y:S01]  /*1450*/  LDS.64 R24, [R10+0x70] ;  /* 0x000070000a187984 */ /* 0x000e620000000a00 */
[-C--:B------:R-:W-:Y:S02]  /*1460*/  IMAD R51, R100, R80.reuse, R51 ;  /* 0x0000005064337224 */ /* 0x080fe400078e0233 */
[-C--:B------:R-:W-:Y:S02]  /*1470*/  IMAD R30, R101, R80.reuse, R30 ;  /* 0x00000050651e7224 */ /* 0x080fe400078e021e */
[C---:B------:R-:W-:Y:S02]  /*1480*/  IMAD R79, R94.reuse, R80, R79 ;  /* 0x000000505e4f7224 */ /* 0x040fe400078e024f */
[-C--:B------:R-:W-:Y:S02]  /*1490*/  IMAD R80, R94, R46.reuse, R21 ;  /* 0x0000002e5e507224 */ /* 0x080fe400078e0215 */
[-CC-:B------:R-:W-:Y:S01]  /*14a0*/  IMAD R54, R100, R46.reuse, R15.reuse ;  /* 0x0000002e64367224 */ /* 0x180fe200078e020f */
[----:B0-----:R-:W-:Y:S01]  /*14b0*/  PRMT R15, R3, 0x7632, R15 ;  /* 0x00007632030f7816 */ /* 0x001fe2000000000f */
[----:B------:R-:W-:-:S02]  /*14c0*/  IMAD R31, R101, R46, R22 ;  /* 0x0000002e651f7224 */ /* 0x000fc400078e0216 */
[-C--:B------:R-:W-:Y:S02]  /*14d0*/  IMAD R37, R102, R46.reuse, R37 ;  /* 0x0000002e66257224 */ /* 0x080fe400078e0225 */
[-C--:B------:R-:W-:Y:S02]  /*14e0*/  IMAD R72, R95, R46.reuse, R72 ;  /* 0x0000002e5f487224 */ /* 0x080fe400078e0248 */
[-C--:B------:R-:W-:Y:S02]  /*14f0*/  IMAD R88, R90, R46.reuse, R23 ;  /* 0x0000002e5a587224 */ /* 0x080fe400078e0217 */
[-C--:B------:R-:W-:Y:S02]  /*1500*/  IMAD R62, R98, R46.reuse, R107 ;  /* 0x0000002e623e7224 */ /* 0x080fe400078e026b */
[----:B------:R-:W-:Y:S01]  /*1510*/  IMAD R21, R92, R46, R109 ;  /* 0x0000002e5c157224 */ /* 0x000fe200078e026d */
[----:B------:R-:W-:Y:S02]  /*1520*/  PRMT R46, R3, 0x7610, R46 ;  /* 0x00007610032e7816 */ /* 0x000fe4000000002e */
[----:B------:R-:W-:Y:S01]  /*1530*/  PRMT R3, R73, 0x9910, RZ ;  /* 0x0000991049037816 */ /* 0x000fe200000000ff */
[----:B------:R-:W-:Y:S01]  /*1540*/  IMAD.MOV.U32 R73, RZ, RZ, R105 ;  /* 0x000000ffff497224 */ /* 0x000fe200078e0069 */
[----:B------:R-:W-:-:S02]  /*1550*/  PRMT R23, R2, 0x7632, R23 ;  /* 0x0000763202177816 */ /* 0x000fc40000000017 */
[----:B------:R-:W-:Y:S01]  /*1560*/  PRMT R109, R2, 0x9910, RZ ;  /* 0x00009910026d7816 */ /* 0x000fe200000000ff */
[----:B------:R-:W-:Y:S02]  /*1570*/  IMAD.MOV.U32 R105, RZ, RZ, R3 ;  /* 0x000000ffff697224 */ /* 0x000fe400078e0003 */
[----:B------:R-:W0:Y:S01]  /*1580*/  LDS.64 R2, [R9+0x100] ;  /* 0x0001000009027984 */ /* 0x000e220000000a00 */
[----:B------:R-:W-:Y:S02]  /*1590*/  PRMT R99, R99, 0x9910, RZ ;  /* 0x0000991063637816 */ /* 0x000fe400000000ff */
[----:B------:R-:W-:Y:S02]  /*15a0*/  PRMT R108, R97, 0x9910, RZ ;  /* 0x00009910616c7816 */ /* 0x000fe400000000ff */
[----:B------:R-:W-:Y:S01]  /*15b0*/  PRMT R97, R81, 0x9910, RZ ;  /* 0x0000991051617816 */ /* 0x000fe200000000ff */
[----:B------:R-:W-:Y:S01]  /*15c0*/  IMAD.MOV.U32 R81, RZ, RZ, R99 ;  /* 0x000000ffff517224 */ /* 0x000fe200078e0063 */
[----:B------:R-:W-:-:S02]  /*15d0*/  PRMT R89, R89, 0x9910, RZ ;  /* 0x0000991059597816 */ /* 0x000fc400000000ff */
[----:B------:R-:W-:Y:S02]  /*15e0*/  PRMT R22, R104, 0x9910, RZ ;  /* 0x0000991068167816 */ /* 0x000fe400000000ff */
[----:B------:R-:W-:Y:S01]  /*15f0*/  PRMT R107, R38, 0x9910, RZ ;  /* 0x00009910266b7816 */ /* 0x000fe200000000ff */
[-C--:B------:R-:W-:Y:S01]  /*1600*/  IMAD R38, R102, R109.reuse, R81 ;  /* 0x0000006d66267224 */ /* 0x080fe200078e0251 */
[----:B------:R-:W-:Y:S01]  /*1610*/  PRMT R11, R11, 0x9910, RZ ;  /* 0x000099100b0b7816 */ /* 0x000fe200000000ff */
[-C--:B------:R-:W-:Y:S02]  /*1620*/  IMAD R81, R94, R109.reuse, R89 ;  /* 0x0000006d5e517224 */ /* 0x080fe400078e0259 */
[-C--:B------:R-:W-:Y:S02]  /*1630*/  IMAD R104, R100, R109.reuse, R73 ;  /* 0x0000006d64687224 */ /* 0x080fe400078e0249 */
[-C--:B------:R-:W-:Y:S02]  /*1640*/  IMAD R99, R101, R109.reuse, R22 ;  /* 0x0000006d65637224 */ /* 0x080fe400078e0216 */
[----:B------:R-:W-:-:S02]  /*1650*/  IMAD R89, R90, R109, R97 ;  /* 0x0000006d5a597224 */ /* 0x000fc400078e0261 */
[-C--:B------:R-:W-:Y:S02]  /*1660*/  IMAD R73, R95, R109.reuse, R108 ;  /* 0x0000006d5f497224 */ /* 0x080fe400078e026c */
[-C--:B------:R-:W-:Y:S02]  /*1670*/  IMAD R97, R98, R109.reuse, R105 ;  /* 0x0000006d62617224 */ /* 0x080fe400078e0269 */
[----:B------:R-:W-:Y:S01]  /*1680*/  IMAD R22, R92, R109, R107 ;  /* 0x0000006d5c167224 */ /* 0x000fe200078e026b */
[----:B------:R-:W-:Y:S01]  /*1690*/  PRMT R109, R39, 0x9910, RZ ;  /* 0x00009910276d7816 */ /* 0x000fe200000000ff */
[----:B------:R-:W-:Y:S01]  /*16a0*/  IMAD.MOV.U32 R39, RZ, RZ, R11 ;  /* 0x000000ffff277224 */ /* 0x000fe200078e000b */
[----:B------:R-:W-:Y:S02]  /*16b0*/  PRMT R108, R55, 0x9910, RZ ;  /* 0x00009910376c7816 */ /* 0x000fe400000000ff */
[----:B-1----:R-:W-:Y:S02]  /*16c0*/  PRMT R107, R24, 0x9910, RZ ;  /* 0x00009910186b7816 */ /* 0x002fe400000000ff */
[----:B------:R-:W-:-:S02]  /*16d0*/  PRMT R55, R25, 0x7610, R55 ;  /* 0x0000761019377816 */ /* 0x000fc40000000037 */
[----:B------:R-:W-:Y:S02]  /*16e0*/  PRMT R11, R25, 0x7632, R11 ;  /* 0x00007632190b7816 */ /* 0x000fe4000000000b */
[----:B------:R-:W-:Y:S02]  /*16f0*/  PRMT R66, R66, 0x9910, RZ ;  /* 0x0000991042427816 */ /* 0x000fe400000000ff */
[----:B------:R-:W-:Y:S02]  /*1700*/  PRMT R25, R93, 0x9910, RZ ;  /* 0x000099105d197816 */ /* 0x000fe400000000ff */
[----:B------:R-:W-:Y:S02]  /*1710*/  PRMT R93, R82, 0x9910, RZ ;  /* 0x00009910525d7816 */ /* 0x000fe400000000ff */
[----:B------:R-:W-:Y:S01]  /*1720*/  PRMT R105, R24, 0x7632, R105 ;  /* 0x0000763218697816 */ /* 0x000fe20000000069 */
[----:B------:R-:W-:Y:S01]  /*1730*/  IMAD R24, R100, R107, R39 ;  /* 0x0000006b64187224 */ /* 0x000fe200078e0227 */
[----:B------:R-:W-:Y:S01]  /*1740*/  PRMT R91, R91, 0x9910, RZ ;  /* 0x000099105b5b7816 */ /* 0x000fe200000000ff */
[----:B------:R-:W-:Y:S01]  /*1750*/  IMAD.MOV.U32 R82, RZ, RZ, R66 ;  /* 0x000000ffff527224 */ /* 0x000fe200078e0042 */
[----:B------:R-:W-:Y:S01]  /*1760*/  PRMT R100, R74, 0x9910, RZ ;  /* 0x000099104a647816 */ /* 0x000fe200000000ff */
[----:B------:R-:W-:Y:S01]  /*1770*/  IMAD.MOV.U32 R66, RZ, RZ, R93 ;  /* 0x000000ffff427224 */ /* 0x000fe200078e005d */
[----:B------:R-:W-:Y:S01]  /*1780*/  PRMT R52, R52, 0x9910, RZ ;  /* 0x0000991034347816 */ /* 0x000fe200000000ff */
[----:B------:R-:W-:-:S02]  /*1790*/  IMAD.MOV.U32 R74, RZ, RZ, R91 ;  /* 0x000000ffff4a7224 */ /* 0x000fc400078e005b */
[--C-:B------:R-:W-:Y:S01]  /*17a0*/  IMAD.MOV.U32 R91, RZ, RZ, R100.reuse ;  /* 0x000000ffff5b7224 */ /* 0x100fe200078e0064 */
[C---:B0-----:R-:W-:Y:S01]  /*17b0*/  PRMT R100, R3.reuse, 0x7632, R100 ;  /* 0x0000763203647816 */ /* 0x041fe20000000064 */
[-CC-:B------:R-:W-:Y:S01]  /*17c0*/  IMAD R90, R90, R107.reuse, R25.reuse ;  /* 0x0000006b5a5a7224 */ /* 0x180fe200078e0219 */
[----:B------:R-:W-:Y:S01]  /*17d0*/  PRMT R25, R3, 0x7610, R25 ;  /* 0x0000761003197816 */ /* 0x000fe20000000019 */
[-C--:B------:R-:W-:Y:S01]  /*17e0*/  IMAD R98, R98, R107.reuse, R66 ;  /* 0x0000006b62627224 */ /* 0x080fe200078e0242 */
[----:B------:R-:W-:Y:S01]  /*17f0*/  PRMT R66, R64, 0x9910, RZ ;  /* 0x0000991040427816 */ /* 0x000fe200000000ff */
[----:B------:R-:W-:Y:S01]  /*1800*/  IMAD R39, R102, R107, R109 ;  /* 0x0000006b66277224 */ /* 0x000fe200078e026d */
[C---:B------:R-:W-:Y:S01]  /*1810*/  PRMT R102, R2.reuse, 0x7632, R102 ;  /* 0x0000763202667816 */ /* 0x040fe20000000066 */
[----:B------:R-:W-:Y:S01]  /*1820*/  IMAD.MOV.U32 R64, RZ, RZ, R52 ;  /* 0x000000ffff407224 */ /* 0x000fe200078e0034 */
[----:B------:R-:W-:Y:S02]  /*1830*/  PRMT R3, R2, 0x9910, RZ ;  /* 0x0000991002037816 */ /* 0x000fe400000000ff */
[----:B------:R-:W-:-:S02]  /*1840*/  PRMT R49, R49, 0x9910, RZ ;  /* 0x0000991031317816 */ /* 0x000fc400000000ff */
[----:B------:R-:W-:Y:S02]  /*1850*/  PRMT R2, R47, 0x9910, RZ ;  /* 0x000099102f027816 */ /* 0x000fe400000000ff */
[----:B------:R-:W-:Y:S02]  /*1860*/  PRMT R52, R48, 0x9910, RZ ;  /* 0x0000991030347816 */ /* 0x000fe400000000ff */
[----:B------:R-:W-:Y:S02]  /*1870*/  PRMT R54, R54, 0x9910, RZ ;  /* 0x0000991036367816 */ /* 0x000fe400000000ff */
[----:B------:R-:W-:Y:S02]  /*1880*/  PRMT R104, R104, 0x9910, RZ ;  /* 0x0000991068687816 */ /* 0x000fe400000000ff */
[----:B------:R-:W-:Y:S02]  /*1890*/  PRMT R53, R53, 0x9910, RZ ;  /* 0x0000991035357816 */ /* 0x000fe400000000ff */
[----:B------:R-:W-:Y:S01]  /*18a0*/  PRMT R24, R24, 0x9910, RZ ;  /* 0x0000991018187816 */ /* 0x000fe200000000ff */
[-C--:B------:R-:W-:Y:S01]  /*18b0*/  IMAD R92, R92, R107.reuse, R91 ;  /* 0x0000006b5c5c7224 */ /* 0x080fe200078e025b */
[----:B------:R-:W-:Y:S01]  /*18c0*/  PRMT R91, R23, 0x9910, RZ ;  /* 0x00009910175b7816 */ /* 0x000fe200000000ff */
[----:B------:R-:W-:Y:S01]  /*18d0*/  IMAD.MOV.U32 R47, RZ, RZ, R49 ;  /* 0x000000ffff2f7224 */ /* 0x000fe200078e0031 */
[----:B------:R-:W-:Y:S01]  /*18e0*/  PRMT R93, R106, 0x9910, RZ ;  /* 0x000099106a5d7816 */ /* 0x000fe200000000ff */
[-C--:B------:R-:W-:Y:S01]  /*18f0*/  IMAD R74, R95, R107.reuse, R74 ;  /* 0x0000006b5f4a7224 */ /* 0x080fe200078e024a */
[----:B------:R-:W-:Y:S01]  /*1900*/  PRMT R95, R65, 0x9910, RZ ;  /* 0x00009910415f7816 */ /* 0x000fe200000000ff */
[----:B------:R-:W-:Y:S01]  /*1910*/  IMAD R82, R94, R107, R82 ;  /* 0x0000006b5e527224 */ /* 0x000fe200078e0252 */
[----:B------:R-:W-:Y:S01]  /*1920*/  PRMT R94, R103, 0x9910, RZ ;  /* 0x00009910675e7816 */ /* 0x000fe200000000ff */
[----:B------:R-:W-:Y:S01]  /*1930*/  IMAD.MOV.U32 R48, RZ, RZ, R2 ;  /* 0x000000ffff307224 */ /* 0x000fe200078e0002 */
[----:B------:R-:W-:Y:S01]  /*1940*/  PRMT R23, R105, 0x9910, RZ ;  /* 0x0000991069177816 */ /* 0x000fe200000000ff */
[----:B------:R-:W-:Y:S01]  /*1950*/  IMAD.MOV.U32 R49, RZ, RZ, R52 ;  /* 0x000000ffff317224 */ /* 0x000fe200078e0034 */
[----:B------:R-:W-:Y:S01]  /*1960*/  PRMT R50, R50, 0x9910, RZ ;  /* 0x0000991032327816 */ /* 0x000fe200000000ff */
[----:B------:R-:W-:Y:S01]  /*1970*/  IMAD.MOV.U32 R52, RZ, RZ, R54 ;  /* 0x000000ffff347224 */ /* 0x000fe200078e0036 */
[----:B------:R-:W-:Y:S01]  /*1980*/  PRMT R51, R51, 0x9910, RZ ;  /* 0x0000991033337816 */ /* 0x000fe200000000ff */
[----:B------:R-:W-:-:S02]  /*1990*/  IMAD.MOV.U32 R2, RZ, RZ, R104 ;  /* 0x000000ffff027224 */ /* 0x000fc400078e0068 */
[----:B------:R-:W-:Y:S02]  /*19a0*/  IMAD.MOV.U32 R65, RZ, RZ, R53 ;  /* 0x000000ffff417224 */ /* 0x000fe400078e0035 */
[----:B------:R-:W-:Y:S02]  /*19b0*/  IMAD.MOV.U32 R54, RZ, RZ, R24 ;  /* 0x000000ffff367224 */ /* 0x000fe400078e0018 */
[----:B------:R-:W-:Y:S02]  /*19c0*/  IMAD R47, R64, R3, R47 ;  /* 0x00000003402f7224 */ /* 0x000fe400078e022f */
[C---:B------:R-:W-:Y:S02]  /*19d0*/  IMAD R48, R3.reuse, R65, R48 ;  /* 0x0000004103307224 */ /* 0x040fe400078e0230 */
[C---:B------:R-:W-:Y:S02]  /*19e0*/  IMAD R49, R3.reuse, R66, R49 ;  /* 0x0000004203317224 */ /* 0x040fe400078e0231 */
[----:B------:R-:W-:-:S02]  /*19f0*/  IMAD R50, R3, R95, R50 ;  /* 0x0000005f03327224 */ /* 0x000fc400078e0232 */
[C---:B------:R-:W-:Y:S02]  /*1a00*/  IMAD R51, R3.reuse, R94, R51 ;  /* 0x0000005e03337224 */ /* 0x040fe400078e0233 */
[C---:B------:R-:W-:Y:S02]  /*1a10*/  IMAD R52, R3.reuse, R93, R52 ;  /* 0x0000005d03347224 */ /* 0x040fe400078e0234 */
[C---:B------:R-:W-:Y:S02]  /*1a20*/  IMAD R53, R3.reuse, R91, R2 ;  /* 0x0000005b03357224 */ /* 0x040fe400078e0202 */
[----:B------:R-:W-:Y:S02]  /*1a30*/  IMAD R54, R3, R23, R54 ;  /* 0x0000001703367224 */ /* 0x000fe400078e0236 */
[----:B------:R-:W0:Y:S01]  /*1a40*/  LDS.64 R2, [R9+0x108] ;  /* 0x0001080009027984 */ /* 0x000e220000000a00 */
[----:B------:R-:W-:Y:S02]  /*1a50*/  PRMT R102, R102, 0x9910, RZ ;  /* 0x0000991066667816 */ /* 0x000fe400000000ff */
[----:B------:R-:W-:-:S02]  /*1a60*/  PRMT R103, R25, 0x9910, RZ ;  /* 0x0000991019677816 */ /* 0x000fc400000000ff */
[----:B------:R-:W-:Y:S01]  /*1a70*/  PRMT R25, R26, 0x9910, RZ ;  /* 0x000099101a197816 */ /* 0x000fe200000000ff */
[----:B------:R-:W-:Y:S01]  /*1a80*/  IMAD.MOV.U32 R105, RZ, RZ, R102 ;  /* 0x000000ffff697224 */ /* 0x000fe200078e0066 */
[----:B------:R-:W-:Y:S01]  /*1a90*/  PRMT R26, R27, 0x9910, RZ ;  /* 0x000099101b1a7816 */ /* 0x000fe200000000ff */
[----:B------:R-:W-:Y:S01]  /*1aa0*/  IMAD R101, R101, R107, R108 ;  /* 0x0000006b65657224 */ /* 0x000fe200078e026c */
[----:B------:R-:W-:Y:S02]  /*1ab0*/  PRMT R27, R28, 0x9910, RZ ;  /* 0x000099101c1b7816 */ /* 0x000fe400000000ff */
[----:B------:R-:W-:Y:S01]  /*1ac0*/  PRMT R28, R29, 0x9910, RZ ;  /* 0x000099101d1c7816 */ /* 0x000fe200000000ff */
[----:B------:R-:W-:Y:S01]  /*1ad0*/  IMAD R24, R64, R105, R25 ;  /* 0x0000006940187224 */ /* 0x000fe200078e0219 */
[----:B------:R-:W-:Y:S01]  /*1ae0*/  PRMT R29, R30, 0x9910, RZ ;  /* 0x000099101e1d7816 */ /* 0x000fe200000000ff */
[----:B------:R-:W-:Y:S01]  /*1af0*/  IMAD R25, R105, R65, R26 ;  /* 0x0000004169197224 */ /* 0x000fe200078e021a */
[----:B------:R-:W-:Y:S01]  /*1b00*/  PRMT R30, R31, 0x9910, RZ ;  /* 0x000099101f1e7816 */ /* 0x000fe200000000ff */
[----:B------:R-:W-:Y:S01]  /*1b10*/  IMAD R26, R105, R66, R27 ;  /* 0x00000042691a7224 */ /* 0x000fe200078e021b */
[----:B------:R-:W-:Y:S01]  /*1b20*/  PRMT R102, R99, 0x9910, RZ ;  /* 0x0000991063667816 */ /* 0x000fe200000000ff */
[----:B------:R-:W-:Y:S01]  /*1b30*/  IMAD R27, R105, R95, R28 ;  /* 0x0000005f691b7224 */ /* 0x000fe200078e021c */
[----:B------:R-:W-:Y:S01]  /*1b40*/  PRMT R104, R101, 0x9910, RZ ;  /* 0x0000991065687816 */ /* 0x000fe200000000ff */
[C---:B------:R-:W-:Y:S01]  /*1b50*/  IMAD R28, R105.reuse, R94, R29 ;  /* 0x0000005e691c7224 */ /* 0x040fe200078e021d */
[----:B------:R-:W-:Y:S01]  /*1b60*/  PRMT R32, R32, 0x9910, RZ ;  /* 0x0000991020207816 */ /* 0x000fe200000000ff */
[----:B------:R-:W-:Y:S01]  /*1b70*/  IMAD R29, R105, R93, R30 ;  /* 0x0000005d691d7224 */ /* 0x000fe200078e021e */
[----:B------:R-:W-:Y:S01]  /*1b80*/  PRMT R99, R33, 0x9910, RZ ;  /* 0x0000991021637816 */ /* 0x000fe200000000ff */
[C---:B------:R-:W-:Y:S01]  /*1b90*/  IMAD R30, R105.reuse, R91, R102 ;  /* 0x0000005b691e7224 */ /* 0x040fe200078e0266 */
[----:B------:R-:W-:Y:S01]  /*1ba0*/  PRMT R100, R100, 0x9910, RZ ;  /* 0x0000991064647816 */ /* 0x000fe200000000ff */
[----:B------:R-:W-:Y:S01]  /*1bb0*/  IMAD R31, R105, R23, R104 ;  /* 0x00000017691f7224 */ /* 0x000fe200078e0268 */
[----:B------:R-:W-:-:S02]  /*1bc0*/  PRMT R101, R34, 0x9910, RZ ;  /* 0x0000991022657816 */ /* 0x000fc400000000ff */
[----:B------:R-:W-:Y:S01]  /*1bd0*/  PRMT R102, R35, 0x9910, RZ ;  /* 0x0000991023667816 */ /* 0x000fe200000000ff */
[----:B------:R-:W-:Y:S01]  /*1be0*/  IMAD.MOV.U32 R33, RZ, RZ, R32 ;  /* 0x000000ffff217224 */ /* 0x000fe200078e0020 */
[----:B------:R-:W-:Y:S02]  /*1bf0*/  PRMT R104, R36, 0x9910, RZ ;  /* 0x0000991024687816 */ /* 0x000fe400000000ff */
[----:B------:R-:W-:Y:S02]  /*1c00*/  PRMT R73, R73, 0x9910, RZ ;  /* 0x0000991049497816 */ /* 0x000fe400000000ff */
[----:B------:R-:W-:Y:S02]  /*1c10*/  PRMT R105, R37, 0x9910, RZ ;  /* 0x0000991025697816 */ /* 0x000fe400000000ff */
[----:B------:R-:W-:Y:S01]  /*1c20*/  MOV R34, R99 ;  /* 0x0000006300227202 */ /* 0x000fe20000000f00 */
[----:B------:R-:W-:Y:S01]  /*1c30*/  IMAD.MOV.U32 R35, RZ, RZ, R101 ;  /* 0x000000ffff237224 */ /* 0x000fe200078e0065 */
[----:B------:R-:W-:Y:S01]  /*1c40*/  PRMT R106, R38, 0x9910, RZ ;  /* 0x00009910266a7816 */ /* 0x000fe200000000ff */
[----:B------:R-:W-:Y:S01]  /*1c50*/  IMAD.MOV.U32 R99, RZ, RZ, R100 ;  /* 0x000000ffff637224 */ /* 0x000fe200078e0064 */
[----:B------:R-:W-:Y:S01]  /*1c60*/  PRMT R100, R74, 0x9910, RZ ;  /* 0x000099104a647816 */ /* 0x000fe200000000ff */
[----:B------:R-:W-:-:S02]  /*1c70*/  IMAD.MOV.U32 R36, RZ, RZ, R102 ;  /* 0x000000ffff247224 */ /* 0x000fc400078e0066 */
[----:B------:R-:W-:Y:S02]  /*1c80*/  IMAD.MOV.U32 R37, RZ, RZ, R104 ;  /* 0x000000ffff257224 */ /* 0x000fe400078e0068 */
[----:B------:R-:W-:Y:S02]  /*1c90*/  IMAD R32, R64, R103, R33 ;  /* 0x0000006740207224 */ /* 0x000fe400078e0221 */
[----:B------:R-:W-:Y:S02]  /*1ca0*/  IMAD.MOV.U32 R74, RZ, RZ, R73 ;  /* 0x000000ffff4a7224 */ /* 0x000fe400078e0049 */
[----:B------:R-:W-:Y:S02]  /*1cb0*/  IMAD.MOV.U32 R38, RZ, RZ, R105 ;  /* 0x000000ffff267224 */ /* 0x000fe400078e0069 */
[----:B------:R-:W-:Y:S02]  /*1cc0*/  IMAD R33, R103, R65, R34 ;  /* 0x0000004167217224 */ /* 0x000fe400078e0222 */
[----:B------:R-:W-:-:S02]  /*1cd0*/  IMAD.MOV.U32 R102, RZ, RZ, R106 ;  /* 0x000000ffff667224 */ /* 0x000fc400078e006a */
[C---:B------:R-:W-:Y:S02]  /*1ce0*/  IMAD R34, R103.reuse, R66, R35 ;  /* 0x0000004267227224 */ /* 0x040fe400078e0223 */
[C---:B------:R-:W-:Y:S01]  /*1cf0*/  IMAD R35, R103.reuse, R95, R36 ;  /* 0x0000005f67237224 */ /* 0x040fe200078e0224 */
[----:B------:R-:W-:Y:S01]  /*1d00*/  PRMT R78, R78, 0x9910, RZ ;  /* 0x000099104e4e7816 */ /* 0x000fe200000000ff */
[----:B------:R-:W-:Y:S02]  /*1d10*/  IMAD R36, R103, R94, R37 ;  /* 0x0000005e67247224 */ /* 0x000fe400078e0225 */
[----:B------:R-:W-:Y:S01]  /*1d20*/  IMAD R73, R99, R91, R74 ;  /* 0x0000005b63497224 */ /* 0x000fe200078e024a */
[----:B------:R-:W-:Y:S01]  /*1d30*/  PRMT R67, R67, 0x9910, RZ ;  /* 0x0000991043437816 */ /* 0x000fe200000000ff */
[----:B------:R-:W-:Y:S01]  /*1d40*/  IMAD R37, R103, R93, R38 ;  /* 0x0000005d67257224 */ /* 0x000fe200078e0226 */
[----:B------:R-:W-:Y:S01]  /*1d50*/  PRMT R68, R68, 0x9910, RZ ;  /* 0x0000991044447816 */ /* 0x000fe200000000ff */
[----:B------:R-:W-:Y:S01]  /*1d60*/  IMAD R74, R99, R23, R100 ;  /* 0x00000017634a7224 */ /* 0x000fe200078e0264 */
[----:B------:R-:W-:Y:S01]  /*1d70*/  PRMT R69, R69, 0x9910, RZ ;  /* 0x0000991045457816 */ /* 0x000fe200000000ff */
[----:B------:R-:W-:Y:S01]  /*1d80*/  IMAD R38, R103, R91, R102 ;  /* 0x0000005b67267224 */ /* 0x000fe200078e0266 */
[----:B------:R-:W-:-:S02]  /*1d90*/  PRMT R70, R70, 0x9910, RZ ;  /* 0x0000991046467816 */ /* 0x000fc400000000ff */
[----:B------:R-:W-:Y:S02]  /*1da0*/  PRMT R71, R71, 0x9910, RZ ;  /* 0x0000991047477816 */ /* 0x000fe400000000ff */
[----:B------:R-:W-:Y:S02]  /*1db0*/  PRMT R72, R72, 0x9910, RZ ;  /* 0x0000991048487816 */ /* 0x000fe400000000ff */
[----:B------:R-:W-:Y:S02]  /*1dc0*/  PRMT R100, R76, 0x9910, RZ ;  /* 0x000099104c647816 */ /* 0x000fe400000000ff */
[----:B------:R-:W-:Y:S02]  /*1dd0*/  PRMT R81, R81, 0x9910, RZ ;  /* 0x0000991051517816 */ /* 0x000fe400000000ff */
[----:B------:R-:W-:Y:S01]  /*1de0*/  PRMT R102, R82, 0x9910, RZ ;  /* 0x0000991052667816 */ /* 0x000fe200000000ff */
[----:B------:R-:W-:Y:S01]  /*1df0*/  IMAD.MOV.U32 R76, RZ, RZ, R78 ;  /* 0x000000ffff4c7224 */ /* 0x000fe200078e004e */
[----:B0-----:R-:W-:Y:S01]  /*1e00*/  PRMT R101, R2, 0x9910, RZ ;  /* 0x0000991002657816 */ /* 0x001fe200000000ff */
[----:B------:R-:W-:-:S02]  /*1e10*/  IMAD R67, R64, R99, R67 ;  /* 0x0000006340437224 */ /* 0x000fc400078e0243 */
[C---:B------:R-:W-:Y:S02]  /*1e20*/  IMAD R68, R99.reuse, R65, R68 ;  /* 0x0000004163447224 */ /* 0x040fe400078e0244 */
[C---:B------:R-:W-:Y:S02]  /*1e30*/  IMAD R69, R99.reuse, R66, R69 ;  /* 0x0000004263457224 */ /* 0x040fe400078e0245 */
[C---:B------:R-:W-:Y:S02]  /*1e40*/  IMAD R70, R99.reuse, R95, R70 ;  /* 0x0000005f63467224 */ /* 0x040fe400078e0246 */
[C---:B------:R-:W-:Y:S02]  /*1e50*/  IMAD R71, R99.reuse, R94, R71 ;  /* 0x0000005e63477224 */ /* 0x040fe400078e0247 */
[----:B------:R-:W-:Y:S01]  /*1e60*/  IMAD R72, R99, R93, R72 ;  /* 0x0000005d63487224 */ /* 0x000fe200078e0248 */
[----:B------:R-:W-:Y:S01]  /*1e70*/  PRMT R99, R2, 0x7632, R99 ;  /* 0x0000763202637816 */ /* 0x000fe20000000063 */
[----:B------:R-:W-:-:S02]  /*1e80*/  IMAD.MOV.U32 R78, RZ, RZ, R100 ;  /* 0x000000ffff4e7224 */ /* 0x000fc400078e0064 */
[----:B------:R-:W-:Y:S01]  /*1e90*/  IMAD.MOV.U32 R82, RZ, RZ, R81 ;  /* 0x000000ffff527224 */ /* 0x000fe200078e0051 */
[----:B------:R-:W-:Y:S01]  /*1ea0*/  PRMT R2, R3, 0x7632, R2 ;  /* 0x0000763203027816 */ /* 0x000fe20000000002 */
[----:B------:R-:W-:Y:S02]  /*1eb0*/  IMAD.MOV.U32 R100, RZ, RZ, R102 ;  /* 0x000000ffff647224 */ /* 0x000fe400078e0066 */
[----:B------:R-:W-:Y:S01]  /*1ec0*/  IMAD R81, R101, R91, R82 ;  /* 0x0000005b65517224 */ /* 0x000fe200078e0252 */
[----:B------:R-:W-:Y:S01]  /*1ed0*/  PRMT R85, R85, 0x9910, RZ ;  /* 0x0000991055557816 */ /* 0x000fe200000000ff */
[----:B------:R-:W-:Y:S01]  /*1ee0*/  IMAD R82, R101, R23, R100 ;  /* 0x0000001765527224 */ /* 0x000fe200078e0264 */
[----:B------:R-:W-:Y:S02]  /*1ef0*/  PRMT R100, R2, 0x9910, RZ ;  /* 0x0000991002647816 */ /* 0x000fe400000000ff */
[----:B------:R-:W-:Y:S02]  /*1f00*/  PRMT R2, R83, 0x9910, RZ ;  /* 0x0000991053027816 */ /* 0x000fe400000000ff */
[----:B------:R-:W-:-:S02]  /*1f10*/  PRMT R89, R89, 0x9910, RZ ;  /* 0x0000991059597816 */ /* 0x000fc400000000ff */
[----:B------:R-:W-:Y:S02]  /*1f20*/  PRMT R102, R3, 0x9910, RZ ;  /* 0x0000991003667816 */ /* 0x000fe400000000ff */
[----:B------:R-:W-:Y:S01]  /*1f30*/  PRMT R3, R84, 0x9910, RZ ;  /* 0x0000991054037816 */ /* 0x000fe200000000ff */
[----:B------:R-:W-:Y:S01]  /*1f40*/  IMAD.MOV.U32 R84, RZ, RZ, R85 ;  /* 0x000000ffff547224 */ /* 0x000fe200078e0055 */
[----:B------:R-:W-:Y:S01]  /*1f50*/  PRMT R87, R87, 0x9910, RZ ;  /* 0x0000991057577816 */ /* 0x000fe200000000ff */
[----:B------:R-:W-:Y:S01]  /*1f60*/  IMAD.MOV.U32 R85, RZ, RZ, R2 ;  /* 0x000000ffff557224 */ /* 0x000fe200078e0002 */
[----:B------:R-:W-:Y:S01]  /*1f70*/  PRMT R99, R99, 0x9910, RZ ;  /* 0x0000991063637816 */ /* 0x000fe200000000ff */
[----:B------:R-:W-:Y:S02]  /*1f80*/  IMAD.MOV.U32 R2, RZ, RZ, R89 ;  /* 0x000000ffff027224 */ /* 0x000fe400078e0059 */
[----:B------:R-:W-:Y:S02]  /*1f90*/  IMAD.MOV.U32 R83, RZ, RZ, R87 ;  /* 0x000000ffff537224 */ /* 0x000fe400078e0057 */
[----:B------:R-:W-:-:S02]  /*1fa0*/  IMAD.MOV.U32 R87, RZ, RZ, R3 ;  /* 0x000000ffff577224 */ /* 0x000fc400078e0003 */
[----:B------:R-:W-:Y:S02]  /*1fb0*/  IMAD R89, R99, R91, R2 ;  /* 0x0000005b63597224 */ /* 0x000fe400078e0202 */
[----:B------:R-:W0:Y:S01]  /*1fc0*/  LDS.64 R2, [R9+0x200] ;  /* 0x0002000009027984 */ /* 0x000e220000000a00 */
[----:B------:R-:W-:Y:S02]  /*1fd0*/  PRMT R86, R86, 0x9910, RZ ;  /* 0x0000991056567816 */ /* 0x000fe400000000ff */
[----:B------:R-:W-:Y:S02]  /*1fe0*/  PRMT R88, R88, 0x9910, RZ ;  /* 0x0000991058587816 */ /* 0x000fe400000000ff */
[----:B------:R-:W-:Y:S02]  /*1ff0*/  PRMT R90, R90, 0x9910, RZ ;  /* 0x000099105a5a7816 */ /* 0x000fe400000000ff */
[----:B------:R-:W-:Y:S02]  /*2000*/  PRMT R39, R39, 0x9910, RZ ;  /* 0x0000991027277816 */ /* 0x000fe400000000ff */
[----:B------:R-:W-:-:S02]  /*2010*/  PRMT R75, R75, 0x9910, RZ ;  /* 0x000099104b4b7816 */ /* 0x000fc400000000ff */
[----:B------:R-:W-:Y:S02]  /*2020*/  PRMT R77, R77, 0x9910, RZ ;  /* 0x000099104d4d7816 */ /* 0x000fe400000000ff */
[----:B------:R-:W-:Y:S02]  /*2030*/  PRMT R79, R79, 0x9910, RZ ;  /* 0x000099104f4f7816 */ /* 0x000fe400000000ff */
[----:B------:R-:W-:Y:S01]  /*2040*/  PRMT R80, R80, 0x9910, RZ ;  /* 0x0000991050507816 */ /* 0x000fe200000000ff */
[----:B------:R-:W-:Y:S01]  /*2050*/  IMAD R83, R64, R99, R83 ;  /* 0x0000006340537224 */ /* 0x000fe200078e0253 */
[----:B------:R-:W-:Y:S01]  /*2060*/  PRMT R96, R96, 0x9910, RZ ;  /* 0x0000991060607816 */ /* 0x000fe200000000ff */
[----:B------:R-:W-:Y:S01]  /*2070*/  IMAD R84, R99, R65, R84 ;  /* 0x0000004163547224 */ /* 0x000fe200078e0254 */
[----:B------:R-:W-:Y:S01]  /*2080*/  PRMT R59, R59, 0x9910, RZ ;  /* 0x000099103b3b7816 */ /* 0x000fe200000000ff */
[C---:B------:R-:W-:Y:S02]  /*2090*/  IMAD R85, R99.reuse, R66, R85 ;  /* 0x0000004263557224 */ /* 0x040fe400078e0255 */
[----:B------:R-:W-:-:S02]  /*20a0*/  IMAD R86, R99, R95, R86 ;  /* 0x0000005f63567224 */ /* 0x000fc400078e0256 */
[C---:B------:R-:W-:Y:S02]  /*20b0*/  IMAD R87, R99.reuse, R94, R87 ;  /* 0x0000005e63577224 */ /* 0x040fe400078e0257 */
[C---:B------:R-:W-:Y:S02]  /*20c0*/  IMAD R88, R99.reuse, R93, R88 ;  /* 0x0000005d63587224 */ /* 0x040fe400078e0258 */
[----:B------:R-:W-:Y:S01]  /*20d0*/  IMAD R90, R99, R23, R90 ;  /* 0x00000017635a7224 */ /* 0x000fe200078e025a */
[----:B------:R-:W-:Y:S01]  /*20e0*/  PRMT R99, R57, 0x9910, RZ ;  /* 0x0000991039637816 */ /* 0x000fe200000000ff */
[----:B------:R-:W-:Y:S01]  /*20f0*/  IMAD.MOV.U32 R104, RZ, RZ, R39 ;  /* 0x000000ffff687224 */ /* 0x000fe200078e0027 */
[----:B------:R-:W-:Y:S01]  /*2100*/  PRMT R60, R60, 0x9910, RZ ;  /* 0x000099103c3c7816 */ /* 0x000fe200000000ff */
[----:B------:R-:W-:Y:S01]  /*2110*/  IMAD R75, R64, R101, R75 ;  /* 0x00000065404b7224 */ /* 0x000fe200078e024b */
[----:B------:R-:W-:Y:S01]  /*2120*/  PRMT R63, R63, 0x9910, RZ ;  /* 0x000099103f3f7816 */ /* 0x000fe200000000ff */
[----:B------:R-:W-:Y:S01]  /*2130*/  IMAD R76, R101, R65, R76 ;  /* 0x00000041654c7224 */ /* 0x000fe200078e024c */
[----:B------:R-:W-:Y:S01]  /*2140*/  PRMT R61, R61, 0x9910, RZ ;  /* 0x000099103d3d7816 */ /* 0x000fe200000000ff */
[C---:B------:R-:W-:Y:S01]  /*2150*/  IMAD R77, R101.reuse, R66, R77 ;  /* 0x00000042654d7224 */ /* 0x040fe200078e024d */
[----:B------:R-:W-:Y:S01]  /*2160*/  PRMT R56, R56, 0x9910, RZ ;  /* 0x0000991038387816 */ /* 0x000fe200000000ff */
[----:B------:R-:W-:-:S02]  /*2170*/  IMAD R78, R101, R95, R78 ;  /* 0x0000005f654e7224 */ /* 0x000fc400078e024e */
[C---:B------:R-:W-:Y:S02]  /*2180*/  IMAD R79, R101.reuse, R94, R79 ;  /* 0x0000005e654f7224 */ /* 0x040fe400078e024f */
[----:B------:R-:W-:Y:S01]  /*2190*/  IMAD R80, R101, R93, R80 ;  /* 0x0000005d65507224 */ /* 0x000fe200078e0250 */
[----:B------:R-:W-:Y:S01]  /*21a0*/  PRMT R101, R58, 0x9910, RZ ;  /* 0x000099103a657816 */ /* 0x000fe200000000ff */
[----:B------:R-:W-:Y:S01]  /*21b0*/  IMAD R39, R103, R23, R104 ;  /* 0x0000001767277224 */ /* 0x000fe200078e0268 */
[----:B------:R-:W-:Y:S01]  /*21c0*/  PRMT R103, R97, 0x9910, RZ ;  /* 0x0000991061677816 */ /* 0x000fe200000000ff */
[----:B------:R-:W-:Y:S02]  /*21d0*/  IMAD.MOV.U32 R57, RZ, RZ, R96 ;  /* 0x000000ffff397224 */ /* 0x000fe400078e0060 */
[----:B------:R-:W-:Y:S02]  /*21e0*/  IMAD.MOV.U32 R58, RZ, RZ, R59 ;  /* 0x000000ffff3a7224 */ /* 0x000fe400078e003b */
[----:B------:R-:W-:-:S02]  /*21f0*/  IMAD.MOV.U32 R96, RZ, RZ, R99 ;  /* 0x000000ffff607224 */ /* 0x000fc400078e0063 */
[----:B------:R-:W-:Y:S02]  /*2200*/  IMAD.MOV.U32 R97, RZ, RZ, R60 ;  /* 0x000000ffff617224 */ /* 0x000fe400078e003c */
[----:B------:R-:W-:Y:S02]  /*2210*/  IMAD.MOV.U32 R59, RZ, RZ, R63 ;  /* 0x000000ffff3b7224 */ /* 0x000fe400078e003f */
[----:B------:R-:W-:Y:S01]  /*2220*/  IMAD.MOV.U32 R99, RZ, RZ, R61 ;  /* 0x000000ffff637224 */ /* 0x000fe200078e003d */
[----:B------:R-:W-:Y:S01]  /*2230*/  PRMT R62, R62, 0x9910, RZ ;  /* 0x000099103e3e7816 */ /* 0x000fe200000000ff */
[----:B------:R-:W-:Y:S02]  /*2240*/  IMAD.MOV.U32 R60, RZ, RZ, R101 ;  /* 0x000000ffff3c7224 */ /* 0x000fe400078e0065 */
[----:B------:R-:W-:Y:S02]  /*2250*/  IMAD.MOV.U32 R61, RZ, RZ, R56 ;  /* 0x000000ffff3d7224 */ /* 0x000fe400078e0038 */
[----:B------:R-:W-:Y:S01]  /*2260*/  IMAD R56, R64, R102, R57 ;  /* 0x0000006640387224 */ /* 0x000fe200078e0239 */
[----:B------:R-:W-:Y:S01]  /*2270*/  PRMT R98, R98, 0x9910, RZ ;  /* 0x0000991062627816 */ /* 0x000fe200000000ff */
[----:B------:R-:W-:Y:S01]  /*2280*/  IMAD R57, R102, R65, R58 ;  /* 0x0000004166397224 */ /* 0x000fe200078e023a */
[----:B------:R-:W-:Y:S01]  /*2290*/  PRMT R20, R20, 0x9910, RZ ;  /* 0x0000991014147816 */ /* 0x000fe200000000ff */
[----:B------:R-:W-:-:S02]  /*22a0*/  IMAD.MOV.U32 R63, RZ, RZ, R103 ;  /* 0x000000ffff3f7224 */ /* 0x000fc400078e0067 */
[----:B------:R-:W-:Y:S02]  /*22b0*/  IMAD R58, R102, R66, R59 ;  /* 0x00000042663a7224 */ /* 0x000fe400078e023b */
[----:B------:R-:W-:Y:S01]  /*22c0*/  IMAD R65, R100, R65, R96 ;  /* 0x0000004164417224 */ /* 0x000fe200078e0260 */
[----:B------:R-:W-:Y:S01]  /*22d0*/  PRMT R96, R21, 0x9910, RZ ;  /* 0x0000991015607816 */ /* 0x000fe200000000ff */
[----:B------:R-:W-:Y:S02]  /*22e0*/  IMAD R59, R102, R95, R60 ;  /* 0x0000005f663b7224 */ /* 0x000fe400078e023c */
[----:B------:R-:W-:Y:S01]  /*22f0*/  IMAD R64, R64, R100, R97 ;  /* 0x0000006440407224 */ /* 0x000fe200078e0261 */
[----:B------:R-:W-:Y:S01]  /*2300*/  PRMT R97, R22, 0x9910, RZ ;  /* 0x0000991016617816 */ /* 0x000fe200000000ff */
[C---:B------:R-:W-:Y:S02]  /*2310*/  IMAD R60, R102.reuse, R94, R61 ;  /* 0x0000005e663c7224 */ /* 0x040fe400078e023d */
[----:B------:R-:W-:-:S02]  /*2320*/  IMAD R61, R102, R93, R62 ;  /* 0x0000005d663d7224 */ /* 0x000fc400078e023e */
[C---:B------:R-:W-:Y:S02]  /*2330*/  IMAD R62, R102.reuse, R91, R63 ;  /* 0x0000005b663e7224 */ /* 0x040fe400078e023f */
[----:B------:R-:W-:Y:S01]  /*2340*/  IMAD R63, R102, R23, R98 ;  /* 0x00000017663f7224 */ /* 0x000fe200078e0262 */
[----:B------:R-:W-:Y:S01]  /*2350*/  PRMT R98, R92, 0x9910, RZ ;  /* 0x000099105c627816 */ /* 0x000fe200000000ff */
[----:B------:R-:W-:Y:S02]  /*2360*/  IMAD.MOV.U32 R21, RZ, RZ, R20 ;  /* 0x000000ffff157224 */ /* 0x000fe400078e0014 */
[----:B------:R-:W-:Y:S02]  /*2370*/  IMAD.MOV.U32 R22, RZ, RZ, R96 ;  /* 0x000000ffff167224 */ /* 0x000fe400078e0060 */
[----:B------:R-:W-:Y:S02]  /*2380*/  IMAD.MOV.U32 R92, RZ, RZ, R97 ;  /* 0x000000ffff5c7224 */ /* 0x000fe400078e0061 */
[----:B------:R-:W-:-:S02]  /*2390*/  IMAD R20, R100, R94, R21 ;  /* 0x0000005e64147224 */ /* 0x000fc400078e0215 */
[C---:B------:R-:W-:Y:S01]  /*23a0*/  IMAD R21, R100.reuse, R93, R22 ;  /* 0x0000005d64157224 */ /* 0x040fe200078e0216 */
[----:B------:R-:W-:Y:S01]  /*23b0*/  PRMT R19, R19, 0x9910, RZ ;  /* 0x0000991013137816 */ /* 0x000fe200000000ff */
[--C-:B------:R-:W-:Y:S01]  /*23c0*/  IMAD R22, R100, R91, R92.reuse ;  /* 0x0000005b64167224 */ /* 0x100fe200078e025c */
[C---:B0-----:R-:W-:Y:S02]  /*23d0*/  PRMT R92, R3.reuse, 0x7610, R92 ;  /* 0x00007610035c7816 */ /* 0x041fe4000000005c */
[----:B------:R-:W-:Y:S02]  /*23e0*/  PRMT R91, R3, 0x7632, R91 ;  /* 0x00007632035b7816 */ /* 0x000fe4000000005b */
[----:B------:R-:W-:Y:S02]  /*23f0*/  PRMT R43, R43, 0x9910, RZ ;  /* 0x000099102b2b7816 */ /* 0x000fe400000000ff */
[----:B------:R-:W-:Y:S02]  /*2400*/  PRMT R3, R42, 0x9910, RZ ;  /* 0x000099102a037816 */ /* 0x000fe400000000ff */
[----:B------:R-:W-:-:S02]  /*2410*/  PRMT R41, R41, 0x9910, RZ ;  /* 0x0000991029297816 */ /* 0x000fc400000000ff */
[----:B------:R-:W-:Y:S01]  /*2420*/  PRMT R44, R44, 0x9910, RZ ;  /* 0x000099102c2c7816 */ /* 0x000fe200000000ff */
[----:B------:R-:W-:Y:S01]  /*2430*/  IMAD R19, R100, R95, R19 ;  /* 0x0000005f64137224 */ /* 0x000fe200078e0213 */
[----:B------:R-:W-:Y:S01]  /*2440*/  PRMT R45, R45, 0x9910, RZ ;  /* 0x000099102d2d7816 */ /* 0x000fe200000000ff */
[----:B------:R-:W-:Y:S01]  /*2450*/  IMAD.MOV.U32 R42, RZ, RZ, R43 ;  /* 0x000000ffff2a7224 */ /* 0x000fe200078e002b */
[----:B------:R-:W-:Y:S01]  /*2460*/  PRMT R46, R46, 0x9910, RZ ;  /* 0x000099102e2e7816 */ /* 0x000fe200000000ff */
[----:B------:R-:W-:Y:S01]  /*2470*/  IMAD.MOV.U32 R43, RZ, RZ, R3 ;  /* 0x000000ffff2b7224 */ /* 0x000fe200078e0003 */
[C---:B------:R-:W-:Y:S02]  /*2480*/  PRMT R93, R2.reuse, 0x7632, R93 ;  /* 0x00007632025d7816 */ /* 0x040fe4000000005d */
[----:B------:R-:W-:Y:S01]  /*2490*/  PRMT R95, R55, 0x9910, RZ ;  /* 0x00009910375f7816 */ /* 0x000fe200000000ff */
[----:B------:R-:W-:Y:S01]  /*24a0*/  IMAD.MOV.U32 R55, RZ, RZ, R41 ;  /* 0x000000ffff377224 */ /* 0x000fe200078e0029 */
[----:B------:R-:W-:Y:S01]  /*24b0*/  PRMT R94, R2, 0x9910, RZ ;  /* 0x00009910025e7816 */ /* 0x000fe200000000ff */
[----:B------:R-:W-:Y:S01]  /*24c0*/  IMAD.MOV.U32 R41, RZ, RZ, R44 ;  /* 0x000000ffff297224 */ /* 0x000fe200078e002c */
[----:B------:R-:W-:-:S02]  /*24d0*/  PRMT R2, R47, 0x9910, RZ ;  /* 0x000099102f027816 */ /* 0x000fc400000000ff */
[----:B------:R-:W-:Y:S01]  /*24e0*/  PRMT R3, R48, 0x9910, RZ ;  /* 0x0000991030037816 */ /* 0x000fe200000000ff */
[----:B------:R-:W-:Y:S01]  /*24f0*/  IMAD.MOV.U32 R44, RZ, RZ, R45 ;  /* 0x000000ffff2c7224 */ /* 0x000fe200078e002d */
[----:B------:R-:W-:Y:S02]  /*2500*/  PRMT R47, R50, 0x9910, RZ ;  /* 0x00009910322f7816 */ /* 0x000fe400000000ff */
[----:B------:R-:W-:Y:S01]  /*2510*/  PRMT R48, R51, 0x9910, RZ ;  /* 0x0000991033307816 */ /* 0x000fe200000000ff */
[----:B------:R-:W-:Y:S01]  /*2520*/  IMAD.MOV.U32 R45, RZ, RZ, R46 ;  /* 0x000000ffff2d7224 */ /* 0x000fe200078e002e */
[----:B------:R-:W-:Y:S01]  /*2530*/  PRMT R40, R40, 0x9910, RZ ;  /* 0x0000991028287816 */ /* 0x000fe200000000ff */
[----:B------:R-:W-:Y:S01]  /*2540*/  IMAD.MOV.U32 R46, RZ, RZ, R95 ;  /* 0x000000ffff2e7224 */ /* 0x000fe200078e005f */
[----:B------:R-:W-:Y:S01]  /*2550*/  PRMT R95, R52, 0x9910, RZ ;  /* 0x00009910345f7816 */ /* 0x000fe200000000ff */
[----:B------:R-:W-:Y:S02]  /*2560*/  IMAD.MOV.U32 R51, RZ, RZ, R47 ;  /* 0x000000ffff337224 */ /* 0x000fe400078e002f */
[----:B------:R-:W-:-:S02]  /*2570*/  IMAD.MOV.U32 R52, RZ, RZ, R48 ;  /* 0x000000ffff347224 */ /* 0x000fc400078e0030 */
[----:B------:R-:W-:Y:S02]  /*2580*/  IMAD R47, R55, R94, R2 ;  /* 0x0000005e372f7224 */ /* 0x000fe400078e0202 */
[----:B------:R-:W-:Y:S02]  /*2590*/  IMAD R48, R94, R40, R3 ;  /* 0x000000285e307224 */ /* 0x000fe400078e0203 */
[----:B------:R-:W0:Y:S01]  /*25a0*/  LDS.64 R2, [R9+0x208] ;  /* 0x0002080009027984 */ /* 0x000e220000000a00 */
[----:B------:R-:W-:Y:S02]  /*25b0*/  PRMT R93, R93, 0x9910, RZ ;  /* 0x000099105d5d7816 */ /* 0x000fe400000000ff */
[----:B------:R-:W-:Y:S02]  /*25c0*/  PRMT R24, R24, 0x9910, RZ ;  /* 0x0000991018187816 */ /* 0x000fe400000000ff */
        /* <DEDUP_REMOVED lines=26> */
[----:B------:R-:W-:Y:S01]  /*2770*/  IMAD.MOV.U32 R91, RZ, RZ, R92 ;  /* 0x000000ffff5b7224 */ /* 0x000fe200078e005c */
[----:B------:R-:W-:Y:S01]  /*2780*/  PRMT R39, R39, 0x9910, RZ ;  /* 0x0000991027277816 */ /* 0x000fe200000000ff */
[----:B------:R-:W-:Y:S01]  /*2790*/  IMAD R23, R100, R23, R96 ;  /* 0x0000001764177224 */ /* 0x000fe200078e0260 */
[----:B------:R-:W-:Y:S01]  /*27a0*/  PRMT R96, R53, 0x9910, RZ ;  /* 0x0000991035607816 */ /* 0x000fe200000000ff */
[----:B------:R-:W-:Y:S01]  /*27b0*/  IMAD.MOV.U32 R50, RZ, RZ, R49 ;  /* 0x000000ffff327224 */ /* 0x000fe200078e0031 */
[----:B------:R-:W-:Y:S01]  /*27c0*/  PRMT R97, R54, 0x9910, RZ ;  /* 0x0000991036617816 */ /* 0x000fe200000000ff */
[----:B------:R-:W-:Y:S01]  /*27d0*/  IMAD R32, R55, R91, R32 ;  /* 0x0000005b37207224 */ /* 0x000fe200078e0220 */
[----:B------:R-:W-:Y:S01]  /*27e0*/  PRMT R67, R67, 0x9910, RZ ;  /* 0x0000991043437816 */ /* 0x000fe200000000ff */
[----:B------:R-:W-:-:S02]  /*27f0*/  IMAD R33, R91, R40, R33 ;  /* 0x000000285b217224 */ /* 0x000fc400078e0221 */
[C---:B------:R-:W-:Y:S02]  /*2800*/  IMAD R34, R91.reuse, R41, R34 ;  /* 0x000000295b227224 */ /* 0x040fe400078e0222 */
[C---:B------:R-:W-:Y:S02]  /*2810*/  IMAD R35, R91.reuse, R42, R35 ;  /* 0x0000002a5b237224 */ /* 0x040fe400078e0223 */
[C---:B------:R-:W-:Y:S02]  /*2820*/  IMAD R36, R91.reuse, R43, R36 ;  /* 0x0000002b5b247224 */ /* 0x040fe400078e0224 */
[C---:B------:R-:W-:Y:S02]  /*2830*/  IMAD R37, R91.reuse, R44, R37 ;  /* 0x0000002c5b257224 */ /* 0x040fe400078e0225 */
[C---:B------:R-:W-:Y:S02]  /*2840*/  IMAD R38, R91.reuse, R45, R38 ;  /* 0x0000002d5b267224 */ /* 0x040fe400078e0226 */
[----:B------:R-:W-:Y:S01]  /*2850*/  IMAD R39, R91, R46, R39 ;  /* 0x0000002e5b277224 */ /* 0x000fe200078e0227 */
[----:B------:R-:W-:Y:S01]  /*2860*/  PRMT R91, R68, 0x9910, RZ ;  /* 0x00009910445b7816 */ /* 0x000fe200000000ff */
[----:B------:R-:W-:Y:S01]  /*2870*/  IMAD.MOV.U32 R53, RZ, RZ, R95 ;  /* 0x000000ffff357224 */ /* 0x000fe200078e005f */
[----:B------:R-:W-:Y:S01]  /*2880*/  MOV R54, R96 ;  /* 0x0000006000367202 */ /* 0x000fe20000000f00 */
[----:B------:R-:W-:Y:S01]  /*2890*/  IMAD R49, R94, R41, R50 ;  /* 0x000000295e317224 */ /* 0x000fe200078e0232 */
[----:B------:R-:W-:-:S02]  /*28a0*/  PRMT R69, R69, 0x9910, RZ ;  /* 0x0000991045457816 */ /* 0x000fc400000000ff */
[----:B------:R-:W-:Y:S01]  /*28b0*/  PRMT R74, R74, 0x9910, RZ ;  /* 0x000099104a4a7816 */ /* 0x000fe200000000ff */
[----:B------:R-:W-:Y:S01]  /*28c0*/  IMAD.MOV.U32 R95, RZ, RZ, R97 ;  /* 0x000000ffff5f7224 */ /* 0x000fe200078e0061 */
[----:B------:R-:W-:Y:S01]  /*28d0*/  PRMT R70, R70, 0x9910, RZ ;  /* 0x0000991046467816 */ /* 0x000fe200000000ff */
[----:B------:R-:W-:Y:S01]  /*28e0*/  IMAD R50, R94, R42, R51 ;  /* 0x0000002a5e327224 */ /* 0x000fe200078e0233 */
[----:B------:R-:W-:Y:S01]  /*28f0*/  PRMT R92, R71, 0x9910, RZ ;  /* 0x00009910475c7816 */ /* 0x000fe200000000ff */
[----:B------:R-:W-:Y:S01]  /*2900*/  IMAD.MOV.U32 R68, RZ, RZ, R67 ;  /* 0x000000ffff447224 */ /* 0x000fe200078e0043 */
[----:B------:R-:W-:Y:S01]  /*2910*/  PRMT R71, R72, 0x9910, RZ ;  /* 0x0000991048477816 */ /* 0x000fe200000000ff */
[C---:B------:R-:W-:Y:S02]  /*2920*/  IMAD R51, R94.reuse, R43, R52 ;  /* 0x0000002b5e337224 */ /* 0x040fe400078e0234 */
[----:B------:R-:W-:Y:S02]  /*2930*/  IMAD.MOV.U32 R67, RZ, RZ, R91 ;  /* 0x000000ffff437224 */ /* 0x000fe400078e005b */
[----:B------:R-:W-:-:S02]  /*2940*/  IMAD R52, R94, R44, R53 ;  /* 0x0000002c5e347224 */ /* 0x000fc400078e0235 */
[C---:B------:R-:W-:Y:S02]  /*2950*/  IMAD R53, R94.reuse, R45, R54 ;  /* 0x0000002d5e357224 */ /* 0x040fe400078e0236 */
[----:B------:R-:W-:Y:S02]  /*2960*/  IMAD.MOV.U32 R72, RZ, RZ, R69 ;  /* 0x000000ffff487224 */ /* 0x000fe400078e0045 */
[----:B------:R-:W-:Y:S02]  /*2970*/  IMAD.MOV.U32 R91, RZ, RZ, R74 ;  /* 0x000000ffff5b7224 */ /* 0x000fe400078e004a */
[----:B------:R-:W-:Y:S01]  /*2980*/  IMAD R54, R94, R46, R95 ;  /* 0x0000002e5e367224 */ /* 0x000fe200078e025f */
[----:B------:R-:W-:Y:S01]  /*2990*/  PRMT R94, R73, 0x9910, RZ ;  /* 0x00009910495e7816 */ /* 0x000fe200000000ff */
[----:B------:R-:W-:Y:S02]  /*29a0*/  IMAD.MOV.U32 R69, RZ, RZ, R70 ;  /* 0x000000ffff457224 */ /* 0x000fe400078e0046 */
[----:B------:R-:W-:-:S02]  /*29b0*/  IMAD R70, R93, R40, R67 ;  /* 0x000000285d467224 */ /* 0x000fc400078e0243 */
[C---:B------:R-:W-:Y:S02]  /*29c0*/  IMAD R67, R93.reuse, R44, R71 ;  /* 0x0000002c5d437224 */ /* 0x040fe400078e0247 */
[C-C-:B------:R-:W-:Y:S01]  /*29d0*/  IMAD R71, R93.reuse, R46, R91.reuse ;  /* 0x0000002e5d477224 */ /* 0x140fe200078e025b */
[----:B0-----:R-:W-:Y:S01]  /*29e0*/  PRMT R91, R2, 0x7632, R91 ;  /* 0x00007632025b7816 */ /* 0x001fe2000000005b */
[C---:B------:R-:W-:Y:S02]  /*29f0*/  IMAD R73, R93.reuse, R41, R72 ;  /* 0x000000295d497224 */ /* 0x040fe400078e0248 */
[----:B------:R-:W-:Y:S02]  /*2a00*/  IMAD R74, R93, R42, R69 ;  /* 0x0000002a5d4a7224 */ /* 0x000fe400078e0245 */
[----:B------:R-:W-:Y:S02]  /*2a10*/  IMAD R68, R55, R93, R68 ;  /* 0x0000005d37447224 */ /* 0x000fe400078e0244 */
[----:B------:R-:W-:-:S02]  /*2a20*/  IMAD R69, R93, R43, R92 ;  /* 0x0000002b5d457224 */ /* 0x000fc400078e025c */
[----:B------:R-:W-:Y:S01]  /*2a30*/  IMAD R72, R93, R45, R94 ;  /* 0x0000002d5d487224 */ /* 0x000fe200078e025e */
[----:B------:R-:W-:Y:S02]  /*2a40*/  PRMT R93, R2, 0x9910, RZ ;  /* 0x00009910025d7816 */ /* 0x000fe400000000ff */
[----:B------:R-:W-:Y:S02]  /*2a50*/  PRMT R94, R91, 0x9910, RZ ;  /* 0x000099105b5e7816 */ /* 0x000fe400000000ff */
        /* <DEDUP_REMOVED lines=8> */
[----:B------:R-:W-:Y:S02]  /*2ae0*/  IMAD.MOV.U32 R79, RZ, RZ, R76 ;  /* 0x000000ffff4f7224 */ /* 0x000fe400078e004c */
[----:B------:R-:W-:Y:S02]  /*2af0*/  IMAD.MOV.U32 R81, RZ, RZ, R78 ;  /* 0x000000ffff517224 */ /* 0x000fe400078e004e */
[----:B------:R-:W-:-:S02]  /*2b00*/  IMAD.MOV.U32 R76, RZ, RZ, R75 ;  /* 0x000000ffff4c7224 */ /* 0x000fc400078e004b */
[----:B------:R-:W-:Y:S02]  /*2b10*/  IMAD.MOV.U32 R78, RZ, RZ, R91 ;  /* 0x000000ffff4e7224 */ /* 0x000fe400078e005b */
[----:B------:R-:W-:Y:S02]  /*2b20*/  IMAD.MOV.U32 R82, RZ, RZ, R77 ;  /* 0x000000ffff527224 */ /* 0x000fe400078e004d */
[----:B------:R-:W-:Y:S02]  /*2b30*/  IMAD.MOV.U32 R75, RZ, RZ, R80 ;  /* 0x000000ffff4b7224 */ /* 0x000fe400078e0050 */
[----:B------:R-:W-:Y:S01]  /*2b40*/  IMAD.MOV.U32 R91, RZ, RZ, R95 ;  /* 0x000000ffff5b7224 */ /* 0x000fe200078e005f */
[----:B------:R-:W-:Y:S01]  /*2b50*/  PRMT R83, R83, 0x9910, RZ ;  /* 0x0000991053537816 */ /* 0x000fe200000000ff */
[----:B------:R-:W-:Y:S01]  /*2b60*/  IMAD R77, R55, R93, R2 ;  /* 0x0000005d374d7224 */ /* 0x000fe200078e0202 */
[----:B------:R-:W-:Y:S01]  /*2b70*/  PRMT R92, R3, 0x7632, R92 ;  /* 0x00007632035c7816 */ /* 0x000fe2000000005c */
[C---:B------:R-:W-:Y:S01]  /*2b80*/  IMAD R79, R93.reuse, R40, R79 ;  /* 0x000000285d4f7224 */ /* 0x040fe200078e024f */
[----:B------:R-:W-:Y:S01]  /*2b90*/  PRMT R86, R86, 0x9910, RZ ;  /* 0x0000991056567816 */ /* 0x000fe200000000ff */
[----:B------:R-:W-:-:S02]  /*2ba0*/  IMAD R82, R93, R41, R82 ;  /* 0x000000295d527224 */ /* 0x000fc400078e0252 */
[C---:B------:R-:W-:Y:S02]  /*2bb0*/  IMAD R81, R93.reuse, R42, R81 ;  /* 0x0000002a5d517224 */ /* 0x040fe400078e0251 */
[C---:B------:R-:W-:Y:S02]  /*2bc0*/  IMAD R76, R93.reuse, R43, R76 ;  /* 0x0000002b5d4c7224 */ /* 0x040fe400078e024c */
[C---:B------:R-:W-:Y:S02]  /*2bd0*/  IMAD R75, R93.reuse, R44, R75 ;  /* 0x0000002c5d4b7224 */ /* 0x040fe400078e024b */
[C---:B------:R-:W-:Y:S02]  /*2be0*/  IMAD R78, R93.reuse, R45, R78 ;  /* 0x0000002d5d4e7224 */ /* 0x040fe400078e024e */
[----:B------:R-:W-:Y:S01]  /*2bf0*/  IMAD R80, R93, R46, R91 ;  /* 0x0000002e5d507224 */ /* 0x000fe200078e025b */
[----:B------:R-:W-:Y:S01]  /*2c00*/  PRMT R93, R3, 0x9910, RZ ;  /* 0x00009910035d7816 */ /* 0x000fe200000000ff */
[----:B------:R-:W-:Y:S01]  /*2c10*/  IMAD.MOV.U32 R91, RZ, RZ, R94 ;  /* 0x000000ffff5b7224 */ /* 0x000fe200078e005e */
[----:B------:R-:W-:-:S02]  /*2c20*/  PRMT R3, R84, 0x9910, RZ ;  /* 0x0000991054037816 */ /* 0x000fc400000000ff */
[----:B------:R-:W-:Y:S02]  /*2c30*/  PRMT R2, R85, 0x9910, RZ ;  /* 0x0000991055027816 */ /* 0x000fe400000000ff */
[----:B------:R-:W-:Y:S02]  /*2c40*/  PRMT R84, R87, 0x9910, RZ ;  /* 0x0000991057547816 */ /* 0x000fe400000000ff */
[----:B------:R-:W-:Y:S01]  /*2c50*/  PRMT R87, R90, 0x9910, RZ ;  /* 0x000099105a577816 */ /* 0x000fe200000000ff */
[----:B------:R-:W-:Y:S01]  /*2c60*/  IMAD.MOV.U32 R90, RZ, RZ, R83 ;  /* 0x000000ffff5a7224 */ /* 0x000fe200078e0053 */
[----:B------:R-:W-:Y:S01]  /*2c70*/  PRMT R95, R92, 0x9910, RZ ;  /* 0x000099105c5f7816 */ /* 0x000fe200000000ff */
[----:B------:R-:W-:Y:S01]  /*2c80*/  IMAD.MOV.U32 R83, RZ, RZ, R86 ;  /* 0x000000ffff537224 */ /* 0x000fe200078e0056 */
[----:B------:R-:W-:Y:S01]  /*2c90*/  PRMT R92, R89, 0x9910, RZ ;  /* 0x00009910595c7816 */ /* 0x000fe200000000ff */
[C---:B------:R-:W-:Y:S02]  /*2ca0*/  IMAD R86, R91.reuse, R40, R3 ;  /* 0x000000285b567224 */ /* 0x040fe400078e0203 */
[----:B------:R-:W-:-:S02]  /*2cb0*/  IMAD R89, R91, R41, R2 ;  /* 0x000000295b597224 */ /* 0x000fc400078e0202 */
[----:B------:R-:W0:Y:S01]  /*2cc0*/  LDS.64 R2, [R9+0x300] ;  /* 0x0003000009027984 */ /* 0x000e220000000a00 */
[----:B------:R-:W-:Y:S02]  /*2cd0*/  PRMT R85, R88, 0x9910, RZ ;  /* 0x0000991058557816 */ /* 0x000fe400000000ff */
[----:B------:R-:W-:-:S03]  /*2ce0*/  PRMT R56, R56, 0x9910, RZ ;  /* 0x0000991038387816 */ /* 0x000fc600000000ff */
[----:B------:R-:W-:Y:S01]  /*2cf0*/  IMAD R88, R91, R44, R85 ;  /* 0x0000002c5b587224 */ /* 0x000fe200078e0255 */
[----:B------:R-:W-:Y:S01]  /*2d00*/  PRMT R61, R61, 0x9910, RZ ;  /* 0x000099103d3d7816 */ /* 0x000fe200000000ff */
[----:B------:R-:W-:Y:S01]  /*2d10*/  IMAD R85, R91, R45, R92 ;  /* 0x0000002d5b557224 */ /* 0x000fe200078e025c */
        /* <DEDUP_REMOVED lines=14> */
[----:B------:R-:W-:Y:S01]  /*2e00*/  IMAD.MOV.U32 R58, RZ, RZ, R56 ;  /* 0x000000ffff3a7224 */ /* 0x000fe200078e0038 */
[----:B------:R-:W-:Y:S01]  /*2e10*/  PRMT R21, R21, 0x9910, RZ ;  /* 0x0000991015157816 */ /* 0x000fe200000000ff */
[----:B------:R-:W-:-:S02]  /*2e20*/  IMAD.MOV.U32 R91, RZ, RZ, R95 ;  /* 0x000000ffff5b7224 */ /* 0x000fc400078e005f */
[----:B------:R-:W-:Y:S02]  /*2e30*/  IMAD.MOV.U32 R56, RZ, RZ, R92 ;  /* 0x000000ffff387224 */ /* 0x000fe400078e005c */
[----:B------:R-:W-:Y:S02]  /*2e40*/  IMAD.MOV.U32 R63, RZ, RZ, R61 ;  /* 0x000000ffff3f7224 */ /* 0x000fe400078e003d */
        /* <DEDUP_REMOVED lines=11> */
[----:B------:R-:W-:Y:S01]  /*2f00*/  IMAD R40, R91, R40, R65 ;  /* 0x000000285b287224 */ /* 0x000fe200078e0241 */
[----:B------:R-:W-:Y:S01]  /*2f10*/  PRMT R65, R13, 0x9910, RZ ;  /* 0x000099100d417816 */ /* 0x000fe200000000ff */
[----:B------:R-:W-:Y:S01]  /*2f20*/  IMAD R58, R55, R94, R58 ;  /* 0x0000005e373a7224 */ /* 0x000fe200078e023a */
[C---:B0-----:R-:W-:Y:S01]  /*2f30*/  PRMT R95, R3.reuse, 0x7610, R95 ;  /* 0x00007610035f7816 */ /* 0x041fe2000000005f */
[----:B------:R-:W-:Y:S01]  /*2f40*/  IMAD R56, R94, R45, R92 ;  /* 0x0000002d5e387224 */ /* 0x000fe200078e025c */
[----:B------:R-:W-:Y:S01]  /*2f50*/  PRMT R13, R2, 0x9910, RZ ;  /* 0x00009910020d7816 */ /* 0x000fe200000000ff */
[----:B------:R-:W-:Y:S01]  /*2f60*/  IMAD R60, R94, R46, R93 ;  /* 0x0000002e5e3c7224 */ /* 0x000fe200078e025d */
[----:B------:R-:W-:Y:S01]  /*2f70*/  PRMT R94, R3, 0x7632, R94 ;  /* 0x00007632035e7816 */ /* 0x000fe2000000005e */
[C-C-:B------:R-:W-:Y:S01]  /*2f80*/  IMAD R42, R91.reuse, R42, R19.reuse ;  /* 0x0000002a5b2a7224 */ /* 0x140fe200078e0213 */
[----:B------:R-:W-:Y:S01]  /*2f90*/  PRMT R19, R2, 0x7632, R19 ;  /* 0x0000763202137816 */ /* 0x000fe20000000013 */
[----:B------:R-:W-:Y:S01]  /*2fa0*/  IMAD R44, R91, R44, R21 ;  /* 0x0000002c5b2c7224 */ /* 0x000fe200078e0215 */
[----:B------:R-:W-:-:S02]  /*2fb0*/  PRMT R21, R18, 0x9910, RZ ;  /* 0x0000991012157816 */ /* 0x000fc400000000ff */
[----:B------:R-:W-:Y:S02]  /*2fc0*/  PRMT R18, R17, 0x9910, RZ ;  /* 0x0000991011127816 */ /* 0x000fe400000000ff */
[----:B------:R-:W-:Y:S02]  /*2fd0*/  PRMT R2, R47, 0x9910, RZ ;  /* 0x000099102f027816 */ /* 0x000fe400000000ff */
[----:B------:R-:W-:Y:S01]  /*2fe0*/  PRMT R3, R52, 0x9910, RZ ;  /* 0x0000991034037816 */ /* 0x000fe200000000ff */
[----:B------:R-:W-:Y:S02]  /*2ff0*/  IMAD R55, R55, R91, R64 ;  /* 0x0000005b37377224 */ /* 0x000fe400078e0240 */
[C---:B------:R-:W-:Y:S02]  /*3000*/  IMAD R41, R91.reuse, R41, R66 ;  /* 0x000000295b297224 */ /* 0x040fe400078e0242 */
[C---:B------:R-:W-:Y:S02]  /*3010*/  IMAD R43, R91.reuse, R43, R20 ;  /* 0x0000002b5b2b7224 */ /* 0x040fe400078e0214 */
[----:B------:R-:W-:-:S02]  /*3020*/  IMAD R45, R91, R45, R22 ;  /* 0x0000002d5b2d7224 */ /* 0x000fc400078e0216 */
[----:B------:R-:W-:Y:S01]  /*3030*/  IMAD R46, R91, R46, R23 ;  /* 0x0000002e5b2e7224 */ /* 0x000fe200078e0217 */
[----:B------:R-:W-:Y:S01]  /*3040*/  PRMT R91, R12, 0x9910, RZ ;  /* 0x000099100c5b7816 */ /* 0x000fe200000000ff */
[----:B------:R-:W-:Y:S01]  /*3050*/  IMAD R20, R13, R18, R3 ;  /* 0x000000120d147224 */ /* 0x000fe200078e0203 */
[----:B------:R-:W-:Y:S01]  /*3060*/  PRMT R12, R49, 0x9910, RZ ;  /* 0x00009910310c7816 */ /* 0x000fe200000000ff */
[----:B------:R-:W-:Y:S02]  /*3070*/  IMAD R49, R21, R13, R2 ;  /* 0x0000000d15317224 */ /* 0x000fe400078e0202 */
[----:B------:R-:W0:Y:S01]  /*3080*/  LDS.64 R2, [R9+0x308] ;  /* 0x0003080009027984 */ /* 0x000e220000000a00 */
        /* <DEDUP_REMOVED lines=14> */
[C---:B------:R-:W-:Y:S01]  /*3170*/  IMAD R19, R13.reuse, R65, R12 ;  /* 0x000000410d137224 */ /* 0x040fe200078e020c */
[----:B------:R-:W-:Y:S01]  /*3180*/  PRMT R12, R26, 0x9910, RZ ;  /* 0x000099101a0c7816 */ /* 0x000fe200000000ff */
[C---:B------:R-:W-:Y:S02]  /*3190*/  IMAD R23, R13.reuse, R92, R23 ;  /* 0x0000005c0d177224 */ /* 0x040fe400078e0217 */
[----:B------:R-:W-:-:S02]  /*31a0*/  IMAD R47, R13, R66, R47 ;  /* 0x000000420d2f7224 */ /* 0x000fc400078e022f */
[C---:B------:R-:W-:Y:S02]  /*31b0*/  IMAD R11, R13.reuse, R64, R11 ;  /* 0x000000400d0b7224 */ /* 0x040fe400078e020b */
[----:B------:R-:W-:Y:S01]  /*31c0*/  IMAD R22, R13, R93, R22 ;  /* 0x0000005d0d167224 */ /* 0x000fe200078e0216 */
[----:B------:R-:W-:Y:S01]  /*31d0*/  PRMT R13, R28, 0x9910, RZ ;  /* 0x000099101c0d7816 */ /* 0x000fe200000000ff */
[----:B------:R-:W-:Y:S01]  /*31e0*/  IMAD.MOV.U32 R30, RZ, RZ, R25 ;  /* 0x000000ffff1e7224 */ /* 0x000fe200078e0019 */
[----:B------:R-:W-:Y:S01]  /*31f0*/  PRMT R50, R24, 0x9910, RZ ;  /* 0x0000991018327816 */ /* 0x000fe200000000ff */
[----:B------:R-:W-:Y:S01]  /*3200*/  IMAD.MOV.U32 R25, RZ, RZ, R27 ;  /* 0x000000ffff197224 */ /* 0x000fe200078e001b */
[----:B------:R-:W-:Y:S01]  /*3210*/  PRMT R15, R29, 0x9910, RZ ;  /* 0x000099101d0f7816 */ /* 0x000fe200000000ff */
[----:B------:R-:W-:Y:S01]  /*3220*/  IMAD.MOV.U32 R27, RZ, RZ, R16 ;  /* 0x000000ffff1b7224 */ /* 0x000fe200078e0010 */
[----:B------:R-:W-:Y:S02]  /*3230*/  PRMT R28, R31, 0x9910, RZ ;  /* 0x000099101f1c7816 */ /* 0x000fe400000000ff */
        /* <DEDUP_REMOVED lines=9> */
[----:B------:R-:W-:-:S02]  /*32d0*/  IMAD R28, R14, R93, R28 ;  /* 0x0000005d0e1c7224 */ /* 0x000fc400078e021c */
[----:B------:R-:W-:Y:S01]  /*32e0*/  IMAD.MOV.U32 R14, RZ, RZ, R95 ;  /* 0x000000ffff0e7224 */ /* 0x000fe200078e005f */
[----:B------:R-:W-:Y:S02]  /*32f0*/  PRMT R33, R33, 0x9910, RZ ;  /* 0x0000991021217816 */ /* 0x000fe400000000ff */
[----:B------:R-:W-:Y:S01]  /*3300*/  PRMT R68, R68, 0x9910, RZ ;  /* 0x0000991044447816 */ /* 0x000fe200000000ff */
[----:B------:R-:W-:Y:S01]  /*3310*/  IMAD R51, R21, R14, R12 ;  /* 0x0000000e15337224 */ /* 0x000fe200078e020c */
[----:B------:R-:W-:Y:S02]  /*3320*/  PRMT R34, R34, 0x9910, RZ ;  /* 0x0000991022227816 */ /* 0x000fe400000000ff */
        /* <DEDUP_REMOVED lines=9> */
[----:B------:R-:W-:Y:S01]  /*33c0*/  IMAD.MOV.U32 R36, RZ, RZ, R34 ;  /* 0x000000ffff247224 */ /* 0x000fe200078e0022 */
[----:B------:R-:W-:Y:S01]  /*33d0*/  PRMT R35, R35, 0x9910, RZ ;  /* 0x0000991023237816 */ /* 0x000fe200000000ff */
[----:B------:R-:W-:Y:S02]  /*33e0*/  IMAD.MOV.U32 R33, RZ, RZ, R37 ;  /* 0x000000ffff217224 */ /* 0x000fe400078e0025 */
[----:B------:R-:W-:-:S02]  /*33f0*/  IMAD.MOV.U32 R68, RZ, RZ, R12 ;  /* 0x000000ffff447224 */ /* 0x000fc400078e000c */
[----:B------:R-:W-:Y:S02]  /*3400*/  IMAD.MOV.U32 R34, RZ, RZ, R39 ;  /* 0x000000ffff227224 */ /* 0x000fe400078e0027 */
[----:B------:R-:W-:Y:S02]  /*3410*/  IMAD.MOV.U32 R37, RZ, RZ, R94 ;  /* 0x000000ffff257224 */ /* 0x000fe400078e005e */
[----:B------:R-:W-:Y:S01]  /*3420*/  IMAD.MOV.U32 R12, RZ, RZ, R73 ;  /* 0x000000ffff0c7224 */ /* 0x000fe200078e0049 */
[----:B------:R-:W-:Y:S01]  /*3430*/  PRMT R15, R67, 0x9910, RZ ;  /* 0x00009910430f7816 */ /* 0x000fe200000000ff */
[----:B------:R-:W-:Y:S01]  /*3440*/  IMAD R32, R14, R66, R13 ;  /* 0x000000420e207224 */ /* 0x000fe200078e020d */
[----:B------:R-:W-:Y:S01]  /*3450*/  PRMT R13, R74, 0x9910, RZ ;  /* 0x000099104a0d7816 */ /* 0x000fe200000000ff */
[C---:B------:R-:W-:Y:S01]  /*3460*/  IMAD R38, R14.reuse, R91, R38 ;  /* 0x0000005b0e267224 */ /* 0x040fe200078e0226 */
[----:B------:R-:W-:Y:S01]  /*3470*/  PRMT R53, R69, 0x9910, RZ ;  /* 0x0000991045357816 */ /* 0x000fe200000000ff */
[----:B------:R-:W-:Y:S01]  /*3480*/  IMAD R36, R14, R65, R36 ;  /* 0x000000410e247224 */ /* 0x000fe200078e0224 */
[----:B------:R-:W-:Y:S01]  /*3490*/  PRMT R39, R72, 0x9910, RZ ;  /* 0x0000991048277816 */ /* 0x000fe200000000ff */
[----:B------:R-:W-:-:S02]  /*34a0*/  IMAD R35, R14, R92, R35 ;  /* 0x0000005c0e237224 */ /* 0x000fc400078e0223 */
[C---:B------:R-:W-:Y:S02]  /*34b0*/  IMAD R33, R14.reuse, R18, R33 ;  /* 0x000000120e217224 */ /* 0x040fe400078e0221 */
[C---:B------:R-:W-:Y:S02]  /*34c0*/  IMAD R31, R14.reuse, R64, R31 ;  /* 0x000000400e1f7224 */ /* 0x040fe400078e021f */
[----:B------:R-:W-:Y:S01]  /*34d0*/  IMAD R34, R14, R93, R34 ;  /* 0x0000005d0e227224 */ /* 0x000fe200078e0222 */
[----:B------:R-:W-:Y:S01]  /*34e0*/  PRMT R14, R71, 0x9910, RZ ;  /* 0x00009910470e7816 */ /* 0x000fe200000000ff */
[--C-:B------:R-:W-:Y:S01]  /*34f0*/  IMAD R67, R37, R65, R12.reuse ;  /* 0x0000004125437224 */ /* 0x100fe200078e020c */
[----:B0-----:R-:W-:Y:S02]  /*3500*/  PRMT R12, R2, 0x7632, R12 ;  /* 0x00007632020c7816 */ /* 0x001fe4000000000c */
        /* <DEDUP_REMOVED lines=16> */
[----:B------:R-:W-:-:S02]  /*3610*/  PRMT R71, R78, 0x9910, RZ ;  /* 0x000099104e477816 */ /* 0x000fc400000000ff */
[----:B------:R-:W-:Y:S01]  /*3620*/  PRMT R14, R80, 0x9910, RZ ;  /* 0x00009910500e7816 */ /* 0x000fe200000000ff */
[----:B------:R-:W-:Y:S02]  /*3630*/  IMAD R94, R21, R69, R94 ;  /* 0x00000045155e7224 */ /* 0x000fe400078e025e */
[C---:B------:R-:W-:Y:S02]  /*3640*/  IMAD R76, R69.reuse, R91, R76 ;  /* 0x0000005b454c7224 */ /* 0x040fe400078e024c */
[C---:B------:R-:W-:Y:S02]  /*3650*/  IMAD R75, R69.reuse, R65, R12 ;  /* 0x00000041454b7224 */ /* 0x040fe400078e020c */
[C---:B------:R-:W-:Y:S02]  /*3660*/  IMAD R74, R69.reuse, R92, R13 ;  /* 0x0000005c454a7224 */ /* 0x040fe400078e020d */
[C---:B------:R-:W-:Y:S02]  /*3670*/  IMAD R73, R69.reuse, R66, R73 ;  /* 0x0000004245497224 */ /* 0x040fe400078e0249 */
[----:B------:R-:W-:-:S02]  /*3680*/  IMAD R72, R69, R18, R15 ;  /* 0x0000001245487224 */ /* 0x000fc400078e020f */
[-C--:B------:R-:W-:Y:S01]  /*3690*/  IMAD R71, R69, R64.reuse, R71 ;  /* 0x0000004045477224 */ /* 0x080fe200078e0247 */
[----:B------:R-:W-:Y:S01]  /*36a0*/  PRMT R15, R85, 0x9910, RZ ;  /* 0x00009910550f7816 */ /* 0x000fe200000000ff */
[----:B------:R-:W-:Y:S01]  /*36b0*/  IMAD R69, R69, R93, R14 ;  /* 0x0000005d45457224 */ /* 0x000fe200078e020e */
[----:B------:R-:W-:Y:S01]  /*36c0*/  PRMT R14, R86, 0x9910, RZ ;  /* 0x00009910560e7816 */ /* 0x000fe200000000ff */
[----:B------:R-:W-:Y:S01]  /*36d0*/  IMAD.MOV.U32 R77, RZ, RZ, R16 ;  /* 0x000000ffff4d7224 */ /* 0x000fe200078e0010 */
[----:B------:R-:W-:Y:S02]  /*36e0*/  PRMT R12, R90, 0x9910, RZ ;  /* 0x000099105a0c7816 */ /* 0x000fe400000000ff */
[----:B------:R-:W-:Y:S01]  /*36f0*/  PRMT R13, R84, 0x9910, RZ ;  /* 0x00009910540d7816 */ /* 0x000fe200000000ff */
[----:B------:R-:W-:Y:S01]  /*3700*/  IMAD R78, R77, R64, R15 ;  /* 0x000000404d4e7224 */ /* 0x000fe200078e020f */
[----:B------:R-:W-:Y:S02]  /*3710*/  PRMT R82, R89, 0x9910, RZ ;  /* 0x0000991059527816 */ /* 0x000fe400000000ff */
[----:B------:R-:W-:-:S02]  /*3720*/  PRMT R81, R83, 0x9910, RZ ;  /* 0x0000991053517816 */ /* 0x000fc400000000ff */
[----:B------:R-:W-:Y:S02]  /*3730*/  PRMT R79, R88, 0x9910, RZ ;  /* 0x00009910584f7816 */ /* 0x000fe400000000ff */
[----:B------:R-:W-:Y:S01]  /*3740*/  PRMT R16, R87, 0x9910, RZ ;  /* 0x0000991057107816 */ /* 0x000fe200000000ff */
[----:B------:R-:W-:Y:S02]  /*3750*/  IMAD R87, R77, R91, R14 ;  /* 0x0000005b4d577224 */ /* 0x000fe400078e020e */
[----:B------:R-:W0:Y:S01]  /*3760*/  LDS.64 R14, [R9+0x400] ;  /* 0x00040000090e7984 */ /* 0x000e220000000a00 */
[----:B------:R-:W-:Y:S02]  /*3770*/  IMAD R83, R21, R77, R12 ;  /* 0x0000004d15537224 */ /* 0x000fe400078e020c */
[C---:B------:R-:W-:Y:S02]  /*3780*/  IMAD R80, R77.reuse, R66, R13 ;  /* 0x000000424d507224 */ /* 0x040fe400078e020d */
[----:B------:R-:W1:Y:S01]  /*3790*/  LDS.64 R12, [R10+0x8] ;  /* 0x000008000a0c7984 */ /* 0x000e620000000a00 */
[----:B------:R-:W-:-:S02]  /*37a0*/  IMAD R82, R77, R65, R82 ;  /* 0x000000414d527224 */ /* 0x000fc400078e0252 */
[C---:B------:R-:W-:Y:S02]  /*37b0*/  IMAD R81, R77.reuse, R92, R81 ;  /* 0x0000005c4d517224 */ /* 0x040fe400078e0251 */
[C---:B------:R-:W-:Y:S02]  /*37c0*/  IMAD R79, R77.reuse, R18, R79 ;  /* 0x000000124d4f7224 */ /* 0x040fe400078e024f */
[----:B------:R-:W-:Y:S02]  /*37d0*/  IMAD R77, R77, R93, R16 ;  /* 0x0000005d4d4d7224 */ /* 0x000fe400078e0210 */
[----:B------:R-:W2:Y:S01]  /*37e0*/  LDS.64 R16, [R9+0x408] ;  /* 0x0004080009107984 */ /* 0x000ea20000000a00 */
[C---:B------:R-:W-:Y:S02]  /*37f0*/  PRMT R2, R3.reuse, 0x7632, R2 ;  /* 0x0000763203027816 */ /* 0x040fe40000000002 */
[----:B------:R-:W-:Y:S02]  /*3800*/  PRMT R85, R3, 0x9910, RZ ;  /* 0x0000991003557816 */ /* 0x000fe400000000ff */
[----:B------:R-:W-:-:S02]  /*3810*/  PRMT R84, R2, 0x9910, RZ ;  /* 0x0000991002547816 */ /* 0x000fc400000000ff */
[----:B------:R-:W-:Y:S01]  /*3820*/  PRMT R58, R58, 0x9910, RZ ;  /* 0x000099103a3a7816 */ /* 0x000fe200000000ff */
[----:B------:R-:W3:Y:S01]  /*3830*/  LDS.64 R2, [R10+0x18] ;  /* 0x000018000a027984 */ /* 0x000ee20000000a00 */
        /* <DEDUP_REMOVED lines=8> */
[----:B------:R-:W-:Y:S01]  /*38c0*/  IMAD.MOV.U32 R62, RZ, RZ, R58 ;  /* 0x000000ffff3e7224 */ /* 0x000fe200078e003a */
[----:B------:R-:W-:Y:S01]  /*38d0*/  PRMT R95, R41, 0x9910, RZ ;  /* 0x00009910295f7816 */ /* 0x000fe200000000ff */
[----:B------:R-:W-:Y:S01]  /*38e0*/  IMAD R88, R85, R91, R88 ;  /* 0x0000005b55587224 */ /* 0x000fe200078e0258 */
[----:B------:R-:W-:Y:S01]  /*38f0*/  PRMT R63, R55, 0x9910, RZ ;  /* 0x00009910373f7816 */ /* 0x000fe200000000ff */
[----:B------:R-:W-:Y:S01]  /*3900*/  IMAD.MOV.U32 R58, RZ, RZ, R61 ;  /* 0x000000ffff3a7224 */ /* 0x000fe200078e003d */
[----:B------:R-:W-:Y:S01]  /*3910*/  MOV R41, R89 ;  /* 0x0000005900297202 */ /* 0x000fe20000000f00 */
[----:B------:R-:W-:Y:S01]  /*3920*/  IMAD R91, R84, R91, R59 ;  /* 0x0000005b545b7224 */ /* 0x000fe200078e023b */
[----:B------:R-:W-:Y:S01]  /*3930*/  PRMT R60, R60, 0x9910, RZ ;  /* 0x000099103c3c7816 */ /* 0x000fe200000000ff */
[----:B------:R-:W-:Y:S01]  /*3940*/  IMAD.MOV.U32 R55, RZ, RZ, R90 ;  /* 0x000000ffff377224 */ /* 0x000fe200078e005a */
[----:B------:R-:W-:Y:S01]  /*3950*/  PRMT R59, R45, 0x9910, RZ ;  /* 0x000099102d3b7816 */ /* 0x000fe200000000ff */
[----:B------:R-:W-:-:S02]  /*3960*/  IMAD.MOV.U32 R61, RZ, RZ, R56 ;  /* 0x000000ffff3d7224 */ /* 0x000fc400078e0038 */
[----:B------:R-:W-:Y:S02]  /*3970*/  IMAD.MOV.U32 R45, RZ, RZ, R44 ;  /* 0x000000ffff2d7224 */ /* 0x000fe400078e002c */
[----:B------:R-:W-:Y:S02]  /*3980*/  IMAD R62, R21, R85, R62 ;  /* 0x00000055153e7224 */ /* 0x000fe400078e023e */
[----:B------:R-:W-:Y:S02]  /*3990*/  IMAD R56, R85, R66, R41 ;  /* 0x0000004255387224 */ /* 0x000fe400078e0229 */
[----:B------:R-:W-:Y:S01]  /*39a0*/  IMAD R63, R21, R84, R63 ;  /* 0x00000054153f7224 */ /* 0x000fe200078e023f */
[----:B------:R-:W-:Y:S01]  /*39b0*/  PRMT R21, R42, 0x9910, RZ ;  /* 0x000099102a157816 */ /* 0x000fe200000000ff */
[C---:B------:R-:W-:Y:S01]  /*39c0*/  IMAD R55, R85.reuse, R18, R55 ;  /* 0x0000001255377224 */ /* 0x040fe200078e0237 */
[----:B------:R-:W-:Y:S01]  /*39d0*/  PRMT R42, R46, 0x9910, RZ ;  /* 0x000099102e2a7816 */ /* 0x000fe200000000ff */
[----:B------:R-:W-:Y:S01]  /*39e0*/  IMAD R41, R85, R64, R61 ;  /* 0x0000004055297224 */ /* 0x000fe200078e023d */
[----:B0-----:R-:W-:Y:S01]  /*39f0*/  PRMT R46, R14, 0x7632, R46 ;  /* 0x000076320e2e7816 */ /* 0x001fe2000000002e */
[--C-:B------:R-:W-:Y:S01]  /*3a00*/  IMAD.MOV.U32 R40, RZ, RZ, R60.reuse ;  /* 0x000000ffff287224 */ /* 0x100fe200078e003c */
[C---:B------:R-:W-:Y:S01]  /*3a10*/  PRMT R60, R15.reuse, 0x7632, R60 ;  /* 0x000076320f3c7816 */ /* 0x040fe2000000003c */
[--C-:B------:R-:W-:Y:S01]  /*3a20*/  IMAD R18, R84, R18, R45.reuse ;  /* 0x0000001254127224 */ /* 0x100fe200078e022d */
[----:B------:R-:W-:Y:S01]  /*3a30*/  PRMT R45, R14, 0x7610, R45 ;  /* 0x000076100e2d7816 */ /* 0x000fe2000000002d */
[--C-:B------:R-:W-:Y:S01]  /*3a40*/  IMAD R64, R84, R64, R59.reuse ;  /* 0x0000004054407224 */ /* 0x100fe200078e023b */
[----:B------:R-:W-:-:S02]  /*3a50*/  PRMT R59, R15, 0x7610, R59 ;  /* 0x000076100f3b7816 */ /* 0x000fc4000000003b */
[----:B------:R-:W0:Y:S01]  /*3a60*/  LDS.64 R14, [R10+0x28] ;  /* 0x000028000a0e7984 */ /* 0x000e220000000a00 */
[----:B-1----:R-:W-:Y:S01]  /*3a70*/  PRMT R44, R12, 0x7610, R44 ;  /* 0x000076100c2c7816 */ /* 0x002fe2000000002c */
[----:B------:R-:W-:Y:S01]  /*3a80*/  IMAD.MOV.U32 R57, RZ, RZ, R86 ;  /* 0x000000ffff397224 */ /* 0x000fe200078e0056 */
[----:B------:R-:W-:Y:S01]  /*3a90*/  PRMT R43, R43, 0x9910, RZ ;  /* 0x000099102b2b7816 */ /* 0x000fe200000000ff */
[-C--:B------:R-:W-:Y:S01]  /*3aa0*/  IMAD R58, R85, R65.reuse, R58 ;  /* 0x00000041553a7224 */ /* 0x080fe200078e023a */
[----:B--2---:R-:W-:Y:S01]  /*3ab0*/  PRMT R61, R16, 0x7632, R61 ;  /* 0x00007632103d7816 */ /* 0x004fe2000000003d */
[----:B------:R-:W-:Y:S01]  /*3ac0*/  IMAD R95, R84, R65, R95 ;  /* 0x00000041545f7224 */ /* 0x000fe200078e025f */
[----:B------:R-:W-:Y:S01]  /*3ad0*/  PRMT R65, R17, 0x7632, R65 ;  /* 0x0000763211417816 */ /* 0x000fe20000000041 */
[CC--:B------:R-:W-:Y:S01]  /*3ae0*/  IMAD R57, R85.reuse, R92.reuse, R57 ;  /* 0x0000005c55397224 */ /* 0x0c0fe200078e0239 */
[----:B------:R-:W-:Y:S01]  /*3af0*/  PRMT R86, R44, 0x9910, RZ ;  /* 0x000099102c567816 */ /* 0x000fe200000000ff */
[-C--:B------:R-:W-:Y:S01]  /*3b00*/  IMAD R40, R85, R93.reuse, R40 ;  /* 0x0000005d55287224 */ /* 0x080fe200078e0228 */
[----:B------:R-:W-:Y:S01]  /*3b10*/  PRMT R44, R60, 0x9910, RZ ;  /* 0x000099103c2c7816 */ /* 0x000fe200000000ff */
[----:B------:R-:W-:Y:S01]  /*3b20*/  IMAD R92, R84, R92, R21 ;  /* 0x0000005c545c7224 */ /* 0x000fe200078e0215 */
[----:B------:R-:W-:Y:S01]  /*3b30*/  PRMT R60, R16, 0x9910, RZ ;  /* 0x00009910103c7816 */ /* 0x000fe200000000ff */
[C---:B------:R-:W-:Y:S01]  /*3b40*/  IMAD R66, R84.reuse, R66, R43 ;  /* 0x0000004254427224 */ /* 0x040fe200078e022b */
[----:B------:R-:W-:Y:S01]  /*3b50*/  PRMT R21, R13, 0x7610, R21 ;  /* 0x000076100d157816 */ /* 0x000fe20000000015 */
[--C-:B------:R-:W-:Y:S01]  /*3b60*/  IMAD R93, R84, R93, R42.reuse ;  /* 0x0000005d545d7224 */ /* 0x100fe200078e022a */
[----:B------:R-:W-:-:S02]  /*3b70*/  PRMT R42, R12, 0x7632, R42 ;  /* 0x000076320c2a7816 */ /* 0x000fc4000000002a */
[----:B------:R-:W-:Y:S02]  /*3b80*/  PRMT R43, R13, 0x7632, R43 ;  /* 0x000076320d2b7816 */ /* 0x000fe4000000002b */
[----:B------:R-:W-:Y:S01]  /*3b90*/  PRMT R46, R46, 0x9910, RZ ;  /* 0x000099102e2e7816 */ /* 0x000fe200000000ff */
[----:B------:R-:W1:Y:S01]  /*3ba0*/  LDS.64 R12, [R10+0x38] ;  /* 0x000038000a0c7984 */ /* 0x000e620000000a00 */
[----:B------:R-:W-:Y:S02]  /*3bb0*/  PRMT R84, R61, 0x9910, RZ ;  /* 0x000099103d547816 */ /* 0x000fe400000000ff */
        /* <DEDUP_REMOVED lines=20> */
[----:B------:R-:W-:Y:S02]  /*3d00*/  IMAD.MOV.U32 R49, RZ, RZ, R70 ;  /* 0x000000ffff317224 */ /* 0x000fe400078e0046 */
[----:B------:R-:W-:Y:S02]  /*3d10*/  IMAD.MOV.U32 R51, RZ, RZ, R65 ;  /* 0x000000ffff337224 */ /* 0x000fe400078e0041 */
[----:B------:R-:W-:-:S02]  /*3d20*/  IMAD.MOV.U32 R70, RZ, RZ, R94 ;  /* 0x000000ffff467224 */ /* 0x000fc400078e005e */
[----:B------:R-:W-:Y:S02]  /*3d30*/  IMAD.MOV.U32 R65, RZ, RZ, R83 ;  /* 0x000000ffff417224 */ /* 0x000fe400078e0053 */
[----:B------:R-:W-:Y:S02]  /*3d40*/  IMAD.MOV.U32 R84, RZ, RZ, R85 ;  /* 0x000000ffff547224 */ /* 0x000fe400078e0055 */
[----:B------:R-:W-:Y:S02]  /*3d50*/  IMAD.MOV.U32 R83, RZ, RZ, R63 ;  /* 0x000000ffff537224 */ /* 0x000fe400078e003f */
[C---:B------:R-:W-:Y:S02]  /*3d60*/  IMAD R63, R86.reuse, R17, R62 ;  /* 0x00000011563f7224 */ /* 0x040fe400078e023e */
[C---:B------:R-:W-:Y:S02]  /*3d70*/  IMAD R62, R86.reuse, R61, R70 ;  /* 0x0000003d563e7224 */ /* 0x040fe400078e0246 */
[----:B------:R-:W-:-:S02]  /*3d80*/  IMAD R85, R86, R45, R50 ;  /* 0x0000002d56557224 */ /* 0x000fc400078e0232 */
[----:B------:R-:W-:Y:S01]  /*3d90*/  IMAD R70, R86, R60, R65 ;  /* 0x0000003c56467224 */ /* 0x000fe200078e0241 */
[----:B---3--:R-:W-:Y:S01]  /*3da0*/  PRMT R94, R2, 0x9910, RZ ;  /* 0x00009910025e7816 */ /* 0x008fe200000000ff */
[C---:B------:R-:W-:Y:S02]  /*3db0*/  IMAD R51, R86.reuse, R16, R51 ;  /* 0x0000001056337224 */ /* 0x040fe400078e0233 */
[C---:B------:R-:W-:Y:S02]  /*3dc0*/  IMAD R49, R86.reuse, R44, R49 ;  /* 0x0000002c56317224 */ /* 0x040fe400078e0231 */
[C-C-:B------:R-:W-:Y:S01]  /*3dd0*/  IMAD R65, R86.reuse, R59, R84.reuse ;  /* 0x0000003b56417224 */ /* 0x140fe200078e0254 */
[C---:B------:R-:W-:Y:S01]  /*3de0*/  PRMT R84, R3.reuse, 0x7632, R84 ;  /* 0x0000763203547816 */ /* 0x040fe20000000054 */
[--C-:B------:R-:W-:Y:S01]  /*3df0*/  IMAD R50, R86, R46, R83.reuse ;  /* 0x0000002e56327224 */ /* 0x100fe200078e0253 */
[----:B------:R-:W-:Y:S02]  /*3e00*/  PRMT R86, R2, 0x7632, R86 ;  /* 0x0000763202567816 */ /* 0x000fe40000000056 */
[----:B------:R-:W-:-:S02]  /*3e10*/  PRMT R83, R3, 0x7610, R83 ;  /* 0x0000761003537816 */ /* 0x000fc40000000053 */
[----:B------:R-:W2:Y:S01]  /*3e20*/  LDS.64 R2, [R10+0x48] ;  /* 0x000048000a027984 */ /* 0x000ea20000000a00 */
[----:B------:R-:W-:Y:S02]  /*3e30*/  PRMT R30, R30, 0x9910, RZ ;  /* 0x000099101e1e7816 */ /* 0x000fe400000000ff */
[----:B------:R-:W-:Y:S02]  /*3e40*/  PRMT R90, R48, 0x9910, RZ ;  /* 0x00009910305a7816 */ /* 0x000fe400000000ff */
[----:B------:R-:W-:Y:S02]  /*3e50*/  PRMT R76, R76, 0x9910, RZ ;  /* 0x000099104c4c7816 */ /* 0x000fe400000000ff */
[----:B------:R-:W-:Y:S01]  /*3e60*/  PRMT R48, R87, 0x9910, RZ ;  /* 0x0000991057307816 */ /* 0x000fe200000000ff */
[----:B------:R-:W-:Y:S01]  /*3e70*/  IMAD.MOV.U32 R87, RZ, RZ, R30 ;  /* 0x000000ffff577224 */ /* 0x000fe200078e001e */
[----:B------:R-:W-:Y:S02]  /*3e80*/  PRMT R89, R68, 0x9910, RZ ;  /* 0x0000991044597816 */ /* 0x000fe400000000ff */
[----:B------:R-:W-:-:S02]  /*3e90*/  PRMT R68, R88, 0x9910, RZ ;  /* 0x0000991058447816 */ /* 0x000fc400000000ff */
        /* <DEDUP_REMOVED lines=10> */
[----:B0-----:R-:W-:Y:S01]  /*3f40*/  PRMT R97, R14, 0x9910, RZ ;  /* 0x000099100e617816 */ /* 0x001fe200000000ff */
[-C--:B------:R-:W-:Y:S01]  /*3f50*/  IMAD R90, R45, R94.reuse, R90 ;  /* 0x0000005e2d5a7224 */ /* 0x080fe200078e025a */
[----:B------:R-:W-:Y:S01]  /*3f60*/  PRMT R36, R36, 0x9910, RZ ;  /* 0x0000991024247816 */ /* 0x000fe200000000ff */
[-C--:B------:R-:W-:Y:S01]  /*3f70*/  IMAD R38, R17, R94.reuse, R38 ;  /* 0x0000005e11267224 */ /* 0x080fe200078e0226 */
[----:B------:R-:W-:Y:S01]  /*3f80*/  PRMT R29, R82, 0x9910, RZ ;  /* 0x00009910521d7816 */ /* 0x000fe200000000ff */
[-CC-:B------:R-:W-:Y:S01]  /*3f90*/  IMAD R30, R44, R94.reuse, R89.reuse ;  /* 0x0000005e2c1e7224 */ /* 0x180fe200078e0259 */
[----:B------:R-:W-:Y:S01]  /*3fa0*/  PRMT R89, R15, 0x7610, R89 ;  /* 0x000076100f597816 */ /* 0x000fe20000000059 */
[-C--:B------:R-:W-:Y:S01]  /*3fb0*/  IMAD R88, R61, R94.reuse, R88 ;  /* 0x0000005e3d587224 */ /* 0x080fe200078e0258 */
[----:B------:R-:W-:Y:S01]  /*3fc0*/  PRMT R82, R58, 0x9910, RZ ;  /* 0x000099103a527816 */ /* 0x000fe200000000ff */
[----:B------:R-:W-:Y:S01]  /*3fd0*/  IMAD R76, R60, R94, R91 ;  /* 0x0000005e3c4c7224 */ /* 0x000fe200078e025b */
[----:B------:R-:W-:Y:S01]  /*3fe0*/  PRMT R94, R14, 0x7632, R94 ;  /* 0x000076320e5e7816 */ /* 0x000fe2000000005e */
[----:B------:R-:W-:Y:S01]  /*3ff0*/  IMAD.MOV.U32 R58, RZ, RZ, R75 ;  /* 0x000000ffff3a7224 */ /* 0x000fe200078e004b */
[----:B------:R-:W-:-:S02]  /*4000*/  PRMT R91, R15, 0x7632, R91 ;  /* 0x000076320f5b7816 */ /* 0x000fc4000000005b */
[----:B------:R-:W0:Y:S01]  /*4010*/  LDS.64 R14, [R10+0x58] ;  /* 0x000058000a0e7984 */ /* 0x000e220000000a00 */
[----:B------:R-:W-:Y:S02]  /*4020*/  PRMT R67, R67, 0x9910, RZ ;  /* 0x0000991043437816 */ /* 0x000fe400000000ff */
[----:B------:R-:W-:Y:S01]  /*4030*/  PRMT R95, R95, 0x9910, RZ ;  /* 0x000099105f5f7816 */ /* 0x000fe200000000ff */
[-C--:B------:R-:W-:Y:S02]  /*4040*/  IMAD R75, R17, R97.reuse, R36 ;  /* 0x00000061114b7224 */ /* 0x080fe400078e0224 */
[-C--:B------:R-:W-:Y:S02]  /*4050*/  IMAD R36, R61, R97.reuse, R58 ;  /* 0x000000613d247224 */ /* 0x080fe400078e023a */
[-C--:B------:R-:W-:Y:S01]  /*4060*/  IMAD R58, R60, R97.reuse, R29 ;  /* 0x000000613c3a7224 */ /* 0x080fe200078e021d */
[C---:B-1----:R-:W-:Y:S01]  /*4070*/  PRMT R98, R12.reuse, 0x7632, R98 ;  /* 0x000076320c627816 */ /* 0x042fe20000000062 */
[-C--:B------:R-:W-:Y:S01]  /*4080*/  IMAD R96, R45, R97.reuse, R96 ;  /* 0x000000612d607224 */ /* 0x080fe200078e0260 */
[----:B------:R-:W-:Y:S01]  /*4090*/  PRMT R101, R12, 0x9910, RZ ;  /* 0x000099100c657816 */ /* 0x000fe200000000ff */
[----:B------:R-:W-:-:S02]  /*40a0*/  IMAD R19, R16, R97, R19 ;  /* 0x0000006110137224 */ /* 0x000fc400078e0213 */
[-C--:B------:R-:W-:Y:S02]  /*40b0*/  IMAD R67, R44, R97.reuse, R67 ;  /* 0x000000612c437224 */ /* 0x080fe400078e0243 */
[-C--:B------:R-:W-:Y:S02]  /*40c0*/  IMAD R82, R59, R97.reuse, R82 ;  /* 0x000000613b527224 */ /* 0x080fe400078e0252 */
[--C-:B------:R-:W-:Y:S01]  /*40d0*/  IMAD R29, R46, R97, R95.reuse ;  /* 0x000000612e1d7224 */ /* 0x100fe200078e025f */
[C---:B------:R-:W-:Y:S02]  /*40e0*/  PRMT R95, R13.reuse, 0x7610, R95 ;  /* 0x000076100d5f7816 */ /* 0x040fe4000000005f */
[----:B------:R-:W-:Y:S02]  /*40f0*/  PRMT R97, R13, 0x7632, R97 ;  /* 0x000076320d617816 */ /* 0x000fe40000000061 */
[----:B------:R-:W1:Y:S01]  /*4100*/  LDS.64 R12, [R10+0x68] ;  /* 0x000068000a0c7984 */ /* 0x000e620000000a00 */
[----:B------:R-:W-:-:S02]  /*4110*/  PRMT R100, R23, 0x9910, RZ ;  /* 0x0000991017647816 */ /* 0x000fc400000000ff */
        /* <DEDUP_REMOVED lines=8> */
[----:B------:R-:W-:Y:S02]  /*41a0*/  IMAD.MOV.U32 R92, RZ, RZ, R54 ;  /* 0x000000ffff5c7224 */ /* 0x000fe400078e0036 */
[-C--:B------:R-:W-:Y:S02]  /*41b0*/  IMAD R54, R16, R101.reuse, R23 ;  /* 0x0000006510367224 */ /* 0x080fe400078e0217 */
[-C--:B------:R-:W-:Y:S02]  /*41c0*/  IMAD R35, R17, R101.reuse, R74 ;  /* 0x0000006511237224 */ /* 0x080fe400078e024a */
[-C--:B------:R-:W-:Y:S02]  /*41d0*/  IMAD R23, R44, R101.reuse, R25 ;  /* 0x000000652c177224 */ /* 0x080fe400078e0219 */
[-C--:B------:R-:W-:Y:S02]  /*41e0*/  IMAD R100, R45, R101.reuse, R100 ;  /* 0x000000652d647224 */ /* 0x080fe400078e0264 */
[-CC-:B------:R-:W-:Y:S01]  /*41f0*/  IMAD R57, R61, R101.reuse, R92.reuse ;  /* 0x000000653d397224 */ /* 0x180fe200078e025c */
[----:B--2---:R-:W-:Y:S01]  /*4200*/  PRMT R92, R3, 0x7610, R92 ;  /* 0x00007610035c7816 */ /* 0x004fe2000000005c */
[----:B------:R-:W-:-:S02]  /*4210*/  IMAD R81, R60, R101, R81 ;  /* 0x000000653c517224 */ /* 0x000fc400078e0251 */
[-C--:B------:R-:W-:Y:S01]  /*4220*/  IMAD R74, R59, R101.reuse, R102 ;  /* 0x000000653b4a7224 */ /* 0x080fe200078e0266 */
[----:B------:R-:W-:Y:S01]  /*4230*/  PRMT R102, R2, 0x9910, RZ ;  /* 0x0000991002667816 */ /* 0x000fe200000000ff */
[----:B------:R-:W-:Y:S01]  /*4240*/  IMAD R25, R46, R101, R99 ;  /* 0x000000652e197224 */ /* 0x000fe200078e0263 */
[----:B------:R-:W-:Y:S02]  /*4250*/  PRMT R101, R2, 0x7632, R101 ;  /* 0x0000763202657816 */ /* 0x000fe40000000065 */
[----:B------:R-:W-:Y:S02]  /*4260*/  PRMT R99, R3, 0x7632, R99 ;  /* 0x0000763203637816 */ /* 0x000fe40000000063 */
[----:B------:R2:W3:Y:S01]  /*4270*/  LDS.64 R2, [R10+0x78] ;  /* 0x000078000a027984 */ /* 0x0004e20000000a00 */
[----:B------:R-:W-:Y:S02]  /*4280*/  PRMT R32, R32, 0x9910, RZ ;  /* 0x0000991020207816 */ /* 0x000fe400000000ff */
[----:B------:R-:W-:-:S02]  /*4290*/  PRMT R73, R73, 0x9910, RZ ;  /* 0x0000991049497816 */ /* 0x000fc400000000ff */
[----:B------:R-:W-:Y:S02]  /*42a0*/  PRMT R103, R80, 0x9910, RZ ;  /* 0x0000991050677816 */ /* 0x000fe400000000ff */
[----:B--2---:R-:W-:Y:S02]  /*42b0*/  PRMT R10, R47, 0x9910, RZ ;  /* 0x000099102f0a7816 */ /* 0x004fe400000000ff */
[----:B------:R-:W-:Y:S02]  /*42c0*/  PRMT R47, R26, 0x9910, RZ ;  /* 0x000099101a2f7816 */ /* 0x000fe400000000ff */
[----:B------:R-:W-:Y:S01]  /*42d0*/  PRMT R26, R56, 0x9910, RZ ;  /* 0x00009910381a7816 */ /* 0x000fe200000000ff */
[----:B------:R-:W-:Y:S01]  /*42e0*/  IMAD.MOV.U32 R56, RZ, RZ, R32 ;  /* 0x000000ffff387224 */ /* 0x000fe200078e0020 */
[----:B------:R-:W-:Y:S01]  /*42f0*/  PRMT R105, R66, 0x9910, RZ ;  /* 0x0000991042697816 */ /* 0x000fe200000000ff */
[-C--:B------:R-:W-:Y:S01]  /*4300*/  IMAD R66, R16, R102.reuse, R47 ;  /* 0x0000006610427224 */ /* 0x080fe200078e022f */
[----:B------:R-:W-:Y:S01]  /*4310*/  PRMT R53, R53, 0x9910, RZ ;  /* 0x0000991035357816 */ /* 0x000fe200000000ff */
[----:B------:R-:W-:Y:S01]  /*4320*/  IMAD.MOV.U32 R32, RZ, RZ, R73 ;  /* 0x000000ffff207224 */ /* 0x000fe200078e0049 */
[----:B------:R-:W-:Y:S01]  /*4330*/  PRMT R52, R52, 0x9910, RZ ;  /* 0x0000991034347816 */ /* 0x000fe200000000ff */
[-C--:B------:R-:W-:Y:S01]  /*4340*/  IMAD R47, R60, R102.reuse, R103 ;  /* 0x000000663c2f7224 */ /* 0x080fe200078e0267 */
[----:B------:R-:W-:Y:S01]  /*4350*/  PRMT R103, R20, 0x9910, RZ ;  /* 0x0000991014677816 */ /* 0x000fe200000000ff */
[-C--:B------:R-:W-:Y:S01]  /*4360*/  IMAD R73, R45, R102.reuse, R10 ;  /* 0x000000662d497224 */ /* 0x080fe200078e020a */
[----:B------:R-:W-:Y:S01]  /*4370*/  PRMT R24, R24, 0x9910, RZ ;  /* 0x0000991018187816 */ /* 0x000fe200000000ff */
[----:B------:R-:W-:Y:S01]  /*4380*/  IMAD R10, R59, R102, R26 ;  /* 0x000000663b0a7224 */ /* 0x000fe200078e021a */
[----:B------:R-:W-:-:S02]  /*4390*/  PRMT R20, R33, 0x9910, RZ ;  /* 0x0000991021147816 */ /* 0x000fc400000000ff */
[----:B------:R-:W-:Y:S01]  /*43a0*/  PRMT R72, R72, 0x9910, RZ ;  /* 0x0000991048487816 */ /* 0x000fe200000000ff */
[-C--:B------:R-:W-:Y:S01]  /*43b0*/  IMAD R56, R17, R102.reuse, R56 ;  /* 0x0000006611387224 */ /* 0x080fe200078e0238 */
[----:B------:R-:W-:Y:S01]  /*43c0*/  PRMT R104, R55, 0x9910, RZ ;  /* 0x0000991037687816 */ /* 0x000fe200000000ff */
[-C--:B------:R-:W-:Y:S02]  /*43d0*/  IMAD R53, R44, R102.reuse, R53 ;  /* 0x000000662c357224 */ /* 0x080fe400078e0235 */
[-C--:B------:R-:W-:Y:S02]  /*43e0*/  IMAD R32, R61, R102.reuse, R32 ;  /* 0x000000663d207224 */ /* 0x080fe400078e0220 */
[----:B------:R-:W-:Y:S01]  /*43f0*/  IMAD R26, R46, R102, R105 ;  /* 0x000000662e1a7224 */ /* 0x000fe200078e0269 */
[----:B0-----:R-:W-:Y:S02]  /*4400*/  PRMT R102, R14, 0x9910, RZ ;  /* 0x000099100e667816 */ /* 0x001fe400000000ff */
[----:B------:R-:W-:Y:S01]  /*4410*/  PRMT R105, R79, 0x9910, RZ ;  /* 0x000099104f697816 */ /* 0x000fe200000000ff */
[----:B------:R-:W-:Y:S01]  /*4420*/  IMAD.MOV.U32 R79, RZ, RZ, R52 ;  /* 0x000000ffff4f7224 */ /* 0x000fe200078e0034 */
[----:B------:R-:W-:Y:S01]  /*4430*/  PRMT R107, R18, 0x9910, RZ ;  /* 0x00009910126b7816 */ /* 0x000fe200000000ff */
[----:B------:R-:W-:-:S02]  /*4440*/  IMAD.MOV.U32 R33, RZ, RZ, R24 ;  /* 0x000000ffff217224 */ /* 0x000fc400078e0018 */
[----:B------:R-:W-:Y:S02]  /*4450*/  IMAD.MOV.U32 R55, RZ, RZ, R20 ;  /* 0x000000ffff377224 */ /* 0x000fe400078e0014 */
[----:B------:R-:W-:Y:S02]  /*4460*/  IMAD.MOV.U32 R18, RZ, RZ, R72 ;  /* 0x000000ffff127224 */ /* 0x000fe400078e0048 */
[----:B------:R-:W-:Y:S02]  /*4470*/  IMAD.MOV.U32 R20, RZ, RZ, R104 ;  /* 0x000000ffff147224 */ /* 0x000fe400078e0068 */
[-C--:B------:R-:W-:Y:S02]  /*4480*/  IMAD R52, R44, R102.reuse, R79 ;  /* 0x000000662c347224 */ /* 0x080fe400078e024f */
[-C--:B------:R-:W-:Y:S02]  /*4490*/  IMAD R72, R16, R102.reuse, R33 ;  /* 0x0000006610487224 */ /* 0x080fe400078e0221 */
[-C--:B------:R-:W-:Y:S01]  /*44a0*/  IMAD R79, R61, R102.reuse, R18 ;  /* 0x000000663d4f7224 */ /* 0x080fe200078e0212 */
[----:B-1----:R-:W-:Y:S01]  /*44b0*/  PRMT R24, R13, 0x7610, R24 ;  /* 0x000076100d187816 */ /* 0x002fe20000000018 */
[-C--:B------:R-:W-:Y:S01]  /*44c0*/  IMAD R103, R45, R102.reuse, R103 ;  /* 0x000000662d677224 */ /* 0x080fe200078e0267 */
[----:B------:R-:W-:Y:S01]  /*44d0*/  PRMT R104, R12, 0x9910, RZ ;  /* 0x000099100c687816 */ /* 0x000fe200000000ff */
[----:B------:R-:W-:-:S02]  /*44e0*/  IMAD R55, R17, R102, R55 ;  /* 0x0000006611377224 */ /* 0x000fc400078e0237 */
[-CC-:B------:R-:W-:Y:S01]  /*44f0*/  IMAD R33, R60, R102.reuse, R105.reuse ;  /* 0x000000663c217224 */ /* 0x180fe200078e0269 */
[----:B------:R-:W-:Y:S01]  /*4500*/  PRMT R105, R12, 0x7632, R105 ;  /* 0x000076320c697816 */ /* 0x000fe20000000069 */
[-C--:B------:R-:W-:Y:S02]  /*4510*/  IMAD R20, R59, R102.reuse, R20 ;  /* 0x000000663b147224 */ /* 0x080fe400078e0214 */
[----:B------:R-:W-:Y:S01]  /*4520*/  IMAD R18, R46, R102, R107 ;  /* 0x000000662e127224 */ /* 0x000fe200078e026b */
[----:B------:R-:W-:Y:S02]  /*4530*/  PRMT R102, R13, 0x7632, R102 ;  /* 0x000076320d667816 */ /* 0x000fe40000000066 */
[----:B------:R-:W0:Y:S01]  /*4540*/  LDS.64 R12, [R9+0x500] ;  /* 0x00050000090c7984 */ /* 0x000e220000000a00 */
        /* <DEDUP_REMOVED lines=8> */
[----:B------:R-:W-:-:S02]  /*45d0*/  IMAD.MOV.U32 R78, RZ, RZ, R11 ;  /* 0x000000ffff4e7224 */ /* 0x000fc400078e000b */
[----:B------:R-:W-:Y:S02]  /*45e0*/  IMAD.MOV.U32 R71, RZ, RZ, R27 ;  /* 0x000000ffff477224 */ /* 0x000fe400078e001b */
[----:B------:R-:W-:Y:S02]  /*45f0*/  IMAD.MOV.U32 R64, RZ, RZ, R31 ;  /* 0x000000ffff407224 */ /* 0x000fe400078e001f */
[----:B------:R-:W-:Y:S02]  /*4600*/  IMAD.MOV.U32 R41, RZ, RZ, R39 ;  /* 0x000000ffff297224 */ /* 0x000fe400078e0027 */
[----:B------:R-:W-:Y:S02]  /*4610*/  IMAD.MOV.U32 R39, RZ, RZ, R106 ;  /* 0x000000ffff277224 */ /* 0x000fe400078e006a */
[----:B------:R-:W-:Y:S02]  /*4620*/  IMAD.MOV.U32 R31, RZ, RZ, R107 ;  /* 0x000000ffff1f7224 */ /* 0x000fe400078e006b */
[----:B------:R-:W-:-:S02]  /*4630*/  IMAD.MOV.U32 R11, RZ, RZ, R108 ;  /* 0x000000ffff0b7224 */ /* 0x000fc400078e006c */
[----:B------:R-:W-:Y:S02]  /*4640*/  IMAD.MOV.U32 R27, RZ, RZ, R109 ;  /* 0x000000ffff1b7224 */ /* 0x000fe400078e006d */
[-C--:B------:R-:W-:Y:S02]  /*4650*/  IMAD R78, R45, R104.reuse, R78 ;  /* 0x000000682d4e7224 */ /* 0x080fe400078e024e */
[-C--:B------:R-:W-:Y:S02]  /*4660*/  IMAD R71, R16, R104.reuse, R71 ;  /* 0x0000006810477224 */ /* 0x080fe400078e0247 */
[-C--:B------:R-:W-:Y:S02]  /*4670*/  IMAD R64, R17, R104.reuse, R64 ;  /* 0x0000006811407224 */ /* 0x080fe400078e0240 */
[-C--:B------:R-:W-:Y:S02]  /*4680*/  IMAD R41, R44, R104.reuse, R41 ;  /* 0x000000682c297224 */ /* 0x080fe400078e0229 */
[----:B------:R-:W-:-:S02]  /*4690*/  IMAD R39, R61, R104, R39 ;  /* 0x000000683d277224 */ /* 0x000fc400078e0227 */
[-C--:B------:R-:W-:Y:S02]  /*46a0*/  IMAD R31, R60, R104.reuse, R31 ;  /* 0x000000683c1f7224 */ /* 0x080fe400078e021f */
[-C--:B------:R-:W-:Y:S02]  /*46b0*/  IMAD R11, R59, R104.reuse, R11 ;  /* 0x000000683b0b7224 */ /* 0x080fe400078e020b */
[----:B------:R-:W-:Y:S01]  /*46c0*/  IMAD R27, R46, R104, R27 ;  /* 0x000000682e1b7224 */ /* 0x000fe200078e021b */
[C---:B---3--:R-:W-:Y:S02]  /*46d0*/  PRMT R104, R2.reuse, 0x9910, RZ ;  /* 0x0000991002687816 */ /* 0x048fe400000000ff */
[----:B------:R-:W-:Y:S02]  /*46e0*/  PRMT R106, R2, 0x7632, R106 ;  /* 0x00007632026a7816 */ /* 0x000fe4000000006a */
[----:B------:R-:W-:Y:S02]  /*46f0*/  PRMT R2, R22, 0x9910, RZ ;  /* 0x0000991016027816 */ /* 0x000fe400000000ff */
[----:B------:R-:W-:-:S02]  /*4700*/  PRMT R107, R28, 0x9910, RZ ;  /* 0x000099101c6b7816 */ /* 0x000fc400000000ff */
[----:B------:R-:W-:Y:S01]  /*4710*/  PRMT R108, R34, 0x9910, RZ ;  /* 0x00009910226c7816 */ /* 0x000fe200000000ff */
[----:B------:R-:W-:Y:S01]  /*4720*/  IMAD.MOV.U32 R34, RZ, RZ, R104 ;  /* 0x000000ffff227224 */ /* 0x000fe200078e0068 */
[C---:B------:R-:W-:Y:S02]  /*4730*/  PRMT R22, R3.reuse, 0x7610, R22 ;  /* 0x0000761003167816 */ /* 0x040fe40000000016 */
[----:B------:R-:W-:Y:S01]  /*4740*/  PRMT R28, R3, 0x7632, R28 ;  /* 0x00007632031c7816 */ /* 0x000fe2000000001c */
[-C--:B------:R-:W-:Y:S01]  /*4750*/  IMAD R2, R45, R34.reuse, R2 ;  /* 0x000000222d027224 */ /* 0x080fe200078e0202 */
[----:B------:R-:W-:Y:S01]  /*4760*/  PRMT R3, R37, 0x9910, RZ ;  /* 0x0000991025037816 */ /* 0x000fe200000000ff */
[----:B------:R-:W-:Y:S01]  /*4770*/  IMAD R104, R16, R34, R107 ;  /* 0x0000002210687224 */ /* 0x000fe200078e026b */
[----:B------:R-:W-:Y:S02]  /*4780*/  PRMT R16, R69, 0x9910, RZ ;  /* 0x0000991045107816 */ /* 0x000fe400000000ff */
[----:B------:R-:W-:-:S02]  /*4790*/  PRMT R37, R77, 0x9910, RZ ;  /* 0x000099104d257816 */ /* 0x000fc400000000ff */
[----:B------:R-:W-:Y:S02]  /*47a0*/  PRMT R40, R40, 0x9910, RZ ;  /* 0x0000991028287816 */ /* 0x000fe400000000ff */
[----:B------:R-:W-:Y:S01]  /*47b0*/  PRMT R45, R93, 0x9910, RZ ;  /* 0x000099105d2d7816 */ /* 0x000fe200000000ff */
[-CC-:B------:R-:W-:Y:S01]  /*47c0*/  IMAD R44, R44, R34.reuse, R3.reuse ;  /* 0x000000222c2c7224 */ /* 0x180fe200078e0203 */
[----:B0-----:R-:W-:Y:S01]  /*47d0*/  PRMT R3, R12, 0x7632, R3 ;  /* 0x000076320c037816 */ /* 0x001fe20000000003 */
[-C--:B------:R-:W-:Y:S01]  /*47e0*/  IMAD R17, R17, R34.reuse, R108 ;  /* 0x0000002211117224 */ /* 0x080fe200078e026c */
[----:B------:R-:W-:Y:S01]  /*47f0*/  PRMT R78, R78, 0x9910, RZ ;  /* 0x000099104e4e7816 */ /* 0x000fe200000000ff */
[-C--:B------:R-:W-:Y:S02]  /*4800*/  IMAD R61, R61, R34.reuse, R16 ;  /* 0x000000223d3d7224 */ /* 0x080fe400078e0210 */
[-C--:B------:R-:W-:Y:S02]  /*4810*/  IMAD R60, R60, R34.reuse, R37 ;  /* 0x000000223c3c7224 */ /* 0x080fe400078e0225 */
[----:B------:R-:W-:-:S02]  /*4820*/  IMAD R59, R59, R34, R40 ;  /* 0x000000223b3b7224 */ /* 0x000fc400078e0228 */
[----:B------:R-:W-:Y:S01]  /*4830*/  IMAD R46, R46, R34, R45 ;  /* 0x000000222e2e7224 */ /* 0x000fe200078e022d */
[----:B------:R-:W-:Y:S02]  /*4840*/  PRMT R34, R94, 0x9910, RZ ;  /* 0x000099105e227816 */ /* 0x000fe400000000ff */
[----:B------:R-:W-:Y:S02]  /*4850*/  PRMT R45, R98, 0x9910, RZ ;  /* 0x00009910622d7816 */ /* 0x000fe400000000ff */
[----:B------:R-:W-:Y:S02]  /*4860*/  PRMT R94, R3, 0x9910, RZ ;  /* 0x00009910035e7816 */ /* 0x000fe400000000ff */
[----:B------:R-:W-:Y:S02]  /*4870*/  PRMT R98, R12, 0x9910, RZ ;  /* 0x000099100c627816 */ /* 0x000fe400000000ff */
[----:B------:R-:W-:Y:S02]  /*4880*/  PRMT R3, R85, 0x9910, RZ ;  /* 0x0000991055037816 */ /* 0x000fe400000000ff */
[----:B------:R-:W-:-:S02]  /*4890*/  PRMT R80, R14, 0x7632, R80 ;  /* 0x000076320e507816 */ /* 0x000fc40000000050 */
[----:B------:R-:W-:Y:S02]  /*48a0*/  MOV R12, R34 ;  /* 0x00000022000c7202 */ /* 0x000fe40000000f00 */
[----:B------:R-:W-:Y:S02]  /*48b0*/  PRMT R69, R96, 0x9910, RZ ;  /* 0x0000991060457816 */ /* 0x000fe400000000ff */
[----:B------:R-:W-:Y:S01]  /*48c0*/  PRMT R85, R2, 0x9910, RZ ;  /* 0x0000991002557816 */ /* 0x000fe200000000ff */
[----:B------:R-:W-:Y:S01]  /*48d0*/  IMAD.MOV.U32 R2, RZ, RZ, R78 ;  /* 0x000000ffff027224 */ /* 0x000fe200078e004e */
[----:B------:R-:W-:Y:S02]  /*48e0*/  PRMT R16, R42, 0x9910, RZ ;  /* 0x000099102a107816 */ /* 0x000fe400000000ff */
[----:B------:R-:W-:Y:S02]  /*48f0*/  PRMT R37, R105, 0x9910, RZ ;  /* 0x0000991069257816 */ /* 0x000fe400000000ff */
[----:B------:R-:W-:Y:S01]  /*4900*/  PRMT R106, R106, 0x9910, RZ ;  /* 0x000099106a6a7816 */ /* 0x000fe200000000ff */
[----:B------:R-:W-:Y:S01]  /*4910*/  IMAD R78, R98, R12, R69 ;  /* 0x0000000c624e7224 */ /* 0x000fe200078e0245 */
[----:B------:R-:W-:Y:S01]  /*4920*/  PRMT R40, R80, 0x9910, RZ ;  /* 0x0000991050287816 */ /* 0x000fe200000000ff */
[----:B------:R-:W-:Y:S01]  /*4930*/  IMAD R69, R98, R37, R2 ;  /* 0x0000002562457224 */ /* 0x000fe200078e0202 */
[----:B------:R-:W-:-:S02]  /*4940*/  PRMT R93, R13, 0x7610, R93 ;  /* 0x000076100d5d7816 */ /* 0x000fc4000000005d */
[----:B------:R-:W-:Y:S02]  /*4950*/  PRMT R107, R13, 0x7632, R107 ;  /* 0x000076320d6b7816 */ /* 0x000fe4000000006b */
[----:B------:R-:W-:Y:S01]  /*4960*/  PRMT R80, R90, 0x9910, RZ ;  /* 0x000099105a507816 */ /* 0x000fe200000000ff */
[----:B------:R-:W-:Y:S01]  /*4970*/  IMAD R90, R16, R98, R3 ;  /* 0x00000062105a7224 */ /* 0x000fe200078e0203 */
[----:B------:R-:W-:Y:S01]  /*4980*/  PRMT R13, R86, 0x9910, RZ ;  /* 0x00009910560d7816 */ /* 0x000fe200000000ff */
[----:B------:R-:W0:Y:S01]  /*4990*/  LDS.64 R2, [R9+0x508] ;  /* 0x0005080009027984 */ /* 0x000e220000000a00 */
[----:B------:R-:W-:Y:S01]  /*49a0*/  PRMT R77, R73, 0x9910, RZ ;  /* 0x00009910494d7816 */ /* 0x000fe200000000ff */
[----:B------:R-:W-:Y:S01]  /*49b0*/  IMAD.MOV.U32 R34, RZ, RZ, R106 ;  /* 0x000000ffff227224 */ /* 0x000fe200078e006a */
[----:B------:R-:W-:Y:S02]  /*49c0*/  PRMT R42, R101, 0x9910, RZ ;  /* 0x00009910652a7816 */ /* 0x000fe400000000ff */
[----:B------:R-:W-:-:S02]  /*49d0*/  PRMT R86, R100, 0x9910, RZ ;  /* 0x0000991064567816 */ /* 0x000fc400000000ff */
[----:B------:R-:W-:Y:S02]  /*49e0*/  PRMT R73, R103, 0x9910, RZ ;  /* 0x0000991067497816 */ /* 0x000fe400000000ff */
[----:B------:R-:W-:Y:S01]  /*49f0*/  PRMT R51, R51, 0x9910, RZ ;  /* 0x0000991033337816 */ /* 0x000fe200000000ff */
[C---:B------:R-:W-:Y:S01]  /*4a00*/  IMAD R80, R98.reuse, R13, R80 ;  /* 0x0000000d62507224 */ /* 0x040fe200078e0250 */
[----:B------:R-:W-:Y:S01]  /*4a10*/  PRMT R96, R93, 0x9910, RZ ;  /* 0x000099105d607816 */ /* 0x000fe200000000ff */
[----:B------:R-:W-:Y:S01]  /*4a20*/  IMAD R86, R98, R45, R86 ;  /* 0x0000002d62567224 */ /* 0x000fe200078e0256 */
[----:B------:R-:W-:Y:S01]  /*4a30*/  PRMT R54, R54, 0x9910, RZ ;  /* 0x0000991036367816 */ /* 0x000fe200000000ff */
[C---:B------:R-:W-:Y:S01]  /*4a40*/  IMAD R77, R98.reuse, R42, R77 ;  /* 0x0000002a624d7224 */ /* 0x040fe200078e024d */
[----:B------:R-:W-:Y:S01]  /*4a50*/  PRMT R93, R19, 0x9910, RZ ;  /* 0x00009910135d7816 */ /* 0x000fe200000000ff */
[C---:B------:R-:W-:Y:S02]  /*4a60*/  IMAD R73, R98.reuse, R40, R73 ;  /* 0x0000002862497224 */ /* 0x040fe400078e0249 */
[----:B------:R-:W-:-:S02]  /*4a70*/  IMAD R85, R98, R34, R85 ;  /* 0x0000002262557224 */ /* 0x000fc400078e0255 */
        /* <DEDUP_REMOVED lines=8> */
[----:B------:R-:W-:Y:S01]  /*4b00*/  IMAD R54, R16, R98, R19 ;  /* 0x0000006210367224 */ /* 0x000fe200078e0213 */
[----:B------:R-:W-:Y:S01]  /*4b10*/  PRMT R105, R104, 0x9910, RZ ;  /* 0x0000991068697816 */ /* 0x000fe200000000ff */
[----:B------:R-:W-:Y:S01]  /*4b20*/  IMAD R19, R98, R37, R94 ;  /* 0x0000002562137224 */ /* 0x000fe200078e025e */
[----:B------:R-:W-:-:S02]  /*4b30*/  PRMT R35, R35, 0x9910, RZ ;  /* 0x0000991023237816 */ /* 0x000fc400000000ff */
[----:B------:R-:W-:Y:S01]  /*4b40*/  PRMT R94, R56, 0x9910, RZ ;  /* 0x00009910385e7816 */ /* 0x000fe200000000ff */
[----:B------:R-:W-:Y:S01]  /*4b50*/  IMAD R71, R98, R13, R48 ;  /* 0x0000000d62477224 */ /* 0x000fe200078e0230 */
[----:B------:R-:W-:Y:S01]  /*4b60*/  PRMT R100, R64, 0x9910, RZ ;  /* 0x0000991040647816 */ /* 0x000fe200000000ff */
[C---:B------:R-:W-:Y:S01]  /*4b70*/  IMAD R66, R98.reuse, R12, R51 ;  /* 0x0000000c62427224 */ /* 0x040fe200078e0233 */
[----:B------:R-:W-:Y:S01]  /*4b80*/  PRMT R63, R63, 0x9910, RZ ;  /* 0x000099103f3f7816 */ /* 0x000fe200000000ff */
[C---:B------:R-:W-:Y:S01]  /*4b90*/  IMAD R93, R98.reuse, R45, R72 ;  /* 0x0000002d625d7224 */ /* 0x040fe200078e0248 */
[----:B------:R-:W-:Y:S01]  /*4ba0*/  PRMT R75, R75, 0x9910, RZ ;  /* 0x000099104b4b7816 */ /* 0x000fe200000000ff */
[C---:B------:R-:W-:Y:S02]  /*4bb0*/  IMAD R51, R98.reuse, R42, R101 ;  /* 0x0000002a62337224 */ /* 0x040fe400078e0265 */
[C---:B------:R-:W-:Y:S02]  /*4bc0*/  IMAD R48, R98.reuse, R40, R103 ;  /* 0x0000002862307224 */ /* 0x040fe400078e0267 */
[----:B------:R-:W-:Y:S01]  /*4bd0*/  IMAD R72, R98, R34, R105 ;  /* 0x0000002262487224 */ /* 0x000fe200078e0269 */
[----:B------:R-:W-:Y:S01]  /*4be0*/  PRMT R98, R55, 0x9910, RZ ;  /* 0x0000991037627816 */ /* 0x000fe200000000ff */
[----:B------:R-:W-:Y:S01]  /*4bf0*/  IMAD.MOV.U32 R64, RZ, RZ, R35 ;  /* 0x000000ffff407224 */ /* 0x000fe200078e0023 */
[----:B------:R-:W-:Y:S01]  /*4c00*/  PRMT R38, R38, 0x9910, RZ ;  /* 0x0000991026267816 */ /* 0x000fe200000000ff */
[----:B------:R-:W-:Y:S01]  /*4c10*/  IMAD.MOV.U32 R35, RZ, RZ, R94 ;  /* 0x000000ffff237224 */ /* 0x000fe200078e005e */
[----:B------:R-:W-:Y:S01]  /*4c20*/  PRMT R101, R17, 0x9910, RZ ;  /* 0x0000991011657816 */ /* 0x000fe200000000ff */
[----:B------:R-:W-:-:S02]  /*4c30*/  IMAD.MOV.U32 R94, RZ, RZ, R100 ;  /* 0x000000ffff5e7224 */ /* 0x000fc400078e0064 */
[----:B------:R-:W-:Y:S02]  /*4c40*/  IMAD.MOV.U32 R17, RZ, RZ, R63 ;  /* 0x000000ffff117224 */ /* 0x000fe400078e003f */
[----:B------:R-:W-:Y:S01]  /*4c50*/  IMAD.MOV.U32 R55, RZ, RZ, R75 ;  /* 0x000000ffff377224 */ /* 0x000fe200078e004b */
[----:B------:R-:W-:Y:S01]  /*4c60*/  PRMT R107, R107, 0x9910, RZ ;  /* 0x000099106b6b7816 */ /* 0x000fe200000000ff */
[----:B------:R-:W-:Y:S01]  /*4c70*/  IMAD.MOV.U32 R63, RZ, RZ, R98 ;  /* 0x000000ffff3f7224 */ /* 0x000fe200078e0062 */
[----:B------:R-:W-:Y:S01]  /*4c80*/  PRMT R67, R67, 0x9910, RZ ;  /* 0x0000991043437816 */ /* 0x000fe200000000ff */
[C---:B------:R-:W-:Y:S02]  /*4c90*/  IMAD R75, R96.reuse, R45, R64 ;  /* 0x0000002d604b7224 */ /* 0x040fe400078e0240 */
[----:B------:R-:W-:Y:S02]  /*4ca0*/  IMAD.MOV.U32 R56, RZ, RZ, R38 ;  /* 0x000000ffff387224 */ /* 0x000fe400078e0026 */
        /* <DEDUP_REMOVED lines=13> */
[----:B------:R-:W-:Y:S01]  /*4d80*/  IMAD.MOV.U32 R96, RZ, RZ, R107 ;  /* 0x000000ffff607224 */ /* 0x000fe200078e006b */
[----:B------:R-:W-:Y:S01]  /*4d90*/  PRMT R103, R44, 0x9910, RZ ;  /* 0x000099102c677816 */ /* 0x000fe200000000ff */
[----:B------:R-:W-:Y:S02]  /*4da0*/  IMAD.MOV.U32 R41, RZ, RZ, R67 ;  /* 0x000000ffff297224 */ /* 0x000fe400078e0043 */
[----:B------:R-:W-:Y:S02]  /*4db0*/  IMAD.MOV.U32 R52, RZ, RZ, R94 ;  /* 0x000000ffff347224 */ /* 0x000fe400078e005e */
[----:B------:R-:W-:Y:S02]  /*4dc0*/  IMAD.MOV.U32 R23, RZ, RZ, R49 ;  /* 0x000000ffff177224 */ /* 0x000fe400078e0031 */
[----:B------:R-:W-:Y:S01]  /*4dd0*/  IMAD.MOV.U32 R94, RZ, RZ, R98 ;  /* 0x000000ffff5e7224 */ /* 0x000fe200078e0062 */
[----:B------:R-:W-:Y:S01]  /*4de0*/  PRMT R88, R88, 0x9910, RZ ;  /* 0x0000991058587816 */ /* 0x000fe200000000ff */
[C---:B------:R-:W-:Y:S01]  /*4df0*/  IMAD R44, R96.reuse, R12, R41 ;  /* 0x0000000c602c7224 */ /* 0x040fe200078e0229 */
[----:B------:R-:W-:Y:S01]  /*4e00*/  PRMT R57, R57, 0x9910, RZ ;  /* 0x0000991039397816 */ /* 0x000fe200000000ff */
[----:B------:R-:W-:-:S02]  /*4e10*/  IMAD R49, R96, R13, R30 ;  /* 0x0000000d60317224 */ /* 0x000fc400078e021e */
[C---:B------:R-:W-:Y:S02]  /*4e20*/  IMAD R67, R96.reuse, R45, R52 ;  /* 0x0000002d60437224 */ /* 0x040fe400078e0234 */
[----:B------:R-:W-:Y:S02]  /*4e30*/  IMAD R41, R96, R42, R53 ;  /* 0x0000002a60297224 */ /* 0x000fe400078e0235 */
[----:B------:R-:W-:Y:S02]  /*4e40*/  IMAD R23, R16, R96, R23 ;  /* 0x0000006010177224 */ /* 0x000fe400078e0217 */
[C---:B------:R-:W-:Y:S02]  /*4e50*/  IMAD R30, R96.reuse, R40, R101 ;  /* 0x00000028601e7224 */ /* 0x040fe400078e0265 */
[C---:B------:R-:W-:Y:S02]  /*4e60*/  IMAD R53, R96.reuse, R37, R94 ;  /* 0x0000002560357224 */ /* 0x040fe400078e025e */
[----:B------:R-:W-:Y:S01]  /*4e70*/  IMAD R52, R96, R34, R103 ;  /* 0x0000002260347224 */ /* 0x000fe200078e0267 */
        /* <DEDUP_REMOVED lines=8> */
[C---:B0-----:R-:W-:Y:S01]  /*4f00*/  PRMT R98, R2.reuse, 0x9910, RZ ;  /* 0x0000991002627816 */ /* 0x041fe200000000ff */
[----:B------:R-:W-:Y:S01]  /*4f10*/  IMAD.MOV.U32 R39, RZ, RZ, R62 ;  /* 0x000000ffff277224 */ /* 0x000fe200078e003e */
[----:B------:R-:W-:Y:S01]  /*4f20*/  PRMT R94, R2, 0x7632, R94 ;  /* 0x00007632025e7816 */ /* 0x000fe2000000005e */
[----:B------:R-:W-:Y:S01]  /*4f30*/  IMAD.MOV.U32 R96, RZ, RZ, R101 ;  /* 0x000000ffff607224 */ /* 0x000fe200078e0065 */
[C---:B------:R-:W-:Y:S01]  /*4f40*/  PRMT R2, R3.reuse, 0x7610, R2 ;  /* 0x0000761003027816 */ /* 0x040fe20000000002 */
[----:B------:R-:W-:Y:S01]  /*4f50*/  IMAD.MOV.U32 R101, RZ, RZ, R103 ;  /* 0x000000ffff657224 */ /* 0x000fe200078e0067 */
[----:B------:R-:W-:-:S02]  /*4f60*/  PRMT R3, R3, 0x7632, R3 ;  /* 0x0000763203037816 */ /* 0x000fc40000000003 */
[----:B------:R-:W-:Y:S01]  /*4f70*/  PRMT R100, R79, 0x9910, RZ ;  /* 0x000099104f647816 */ /* 0x000fe200000000ff */
[----:B------:R-:W-:Y:S02]  /*4f80*/  IMAD.MOV.U32 R79, RZ, RZ, R36 ;  /* 0x000000ffff4f7224 */ /* 0x000fe400078e0024 */
[----:B------:R-:W-:Y:S01]  /*4f90*/  IMAD R36, R16, R98, R39 ;  /* 0x0000006210247224 */ /* 0x000fe200078e0227 */
[----:B------:R-:W-:Y:S01]  /*4fa0*/  PRMT R76, R76, 0x9910, RZ ;  /* 0x000099104c4c7816 */ /* 0x000fe200000000ff */
[C---:B------:R-:W-:Y:S01]  /*4fb0*/  IMAD R39, R98.reuse, R34, R101 ;  /* 0x0000002262277224 */ /* 0x040fe200078e0265 */
[----:B------:R-:W-:Y:S01]  /*4fc0*/  PRMT R101, R3, 0x9910, RZ ;  /* 0x0000991003657816 */ /* 0x000fe200000000ff */
[C---:B------:R-:W-:Y:S01]  /*4fd0*/  IMAD R62, R98.reuse, R42, R57 ;  /* 0x0000002a623e7224 */ /* 0x040fe200078e0239 */
[----:B------:R-:W-:Y:S01]  /*4fe0*/  PRMT R3, R81, 0x9910, RZ ;  /* 0x0000991051037816 */ /* 0x000fe200000000ff */
        /* <DEDUP_REMOVED lines=11> */
[----:B------:R-:W-:-:S02]  /*50a0*/  IMAD R32, R98, R13, R32 ;  /* 0x0000000d62207224 */ /* 0x000fc400078e0220 */
[C---:B------:R-:W-:Y:S02]  /*50b0*/  IMAD R79, R98.reuse, R12, R79 ;  /* 0x0000000c624f7224 */ /* 0x040fe400078e024f */
[C---:B------:R-:W-:Y:S02]  /*50c0*/  IMAD R88, R98.reuse, R45, R88 ;  /* 0x0000002d62587224 */ /* 0x040fe400078e0258 */
[----:B------:R-:W-:Y:S01]  /*50d0*/  IMAD R61, R98, R40, R61 ;  /* 0x00000028623d7224 */ /* 0x000fe200078e023d */
[----:B------:R-:W-:Y:S01]  /*50e0*/  PRMT R98, R31, 0x9910, RZ ;  /* 0x000099101f627816 */ /* 0x000fe200000000ff */
[----:B------:R-:W-:Y:S02]  /*50f0*/  IMAD.MOV.U32 R33, RZ, RZ, R47 ;  /* 0x000000ffff217224 */ /* 0x000fe400078e002f */
[----:B------:R-:W-:Y:S02]  /*5100*/  IMAD.MOV.U32 R47, RZ, RZ, R60 ;  /* 0x000000ffff2f7224 */ /* 0x000fe400078e003c */
[----:B------:R-:W-:-:S02]  /*5110*/  IMAD.MOV.U32 R31, RZ, RZ, R2 ;  /* 0x000000ffff1f7224 */ /* 0x000fc400078e0002 */
[----:B------:R-:W-:Y:S02]  /*5120*/  IMAD R60, R94, R40, R3 ;  /* 0x000000285e3c7224 */ /* 0x000fe400078e0203 */
[----:B------:R-:W0:Y:S01]  /*5130*/  LDS.64 R2, [R9+0x600] ;  /* 0x0006000009027984 */ /* 0x000e220000000a00 */
[----:B------:R-:W-:Y:S02]  /*5140*/  PRMT R70, R70, 0x9910, RZ ;  /* 0x0000991046467816 */ /* 0x000fe400000000ff */
[----:B------:R-:W-:-:S03]  /*5150*/  PRMT R65, R65, 0x9910, RZ ;  /* 0x0000991041417816 */ /* 0x000fc600000000ff */
[----:B------:R-:W-:Y:S02]  /*5160*/  IMAD.MOV.U32 R81, RZ, RZ, R70 ;  /* 0x000000ffff517224 */ /* 0x000fe400078e0046 */
[----:B------:R-:W-:Y:S01]  /*5170*/  IMAD.MOV.U32 R70, RZ, RZ, R98 ;  /* 0x000000ffff467224 */ /* 0x000fe200078e0062 */
[----:B------:R-:W-:Y:S01]  /*5180*/  PRMT R50, R50, 0x9910, RZ ;  /* 0x0000991032327816 */ /* 0x000fe200000000ff */
[----:B------:R-:W-:Y:S01]  /*5190*/  IMAD R81, R16, R94, R81 ;  /* 0x0000005e10517224 */ /* 0x000fe200078e0251 */
[----:B------:R-:W-:Y:S01]  /*51a0*/  PRMT R87, R87, 0x9910, RZ ;  /* 0x0000991057577816 */ /* 0x000fe200000000ff */
[C---:B------:R-:W-:Y:S02]  /*51b0*/  IMAD R58, R94.reuse, R13, R58 ;  /* 0x0000000d5e3a7224 */ /* 0x040fe400078e023a */
[C---:B------:R-:W-:Y:S02]  /*51c0*/  IMAD R31, R94.reuse, R12, R31 ;  /* 0x0000000c5e1f7224 */ /* 0x040fe400078e021f */
[----:B------:R-:W-:-:S02]  /*51d0*/  IMAD R76, R94, R45, R76 ;  /* 0x0000002d5e4c7224 */ /* 0x000fc400078e024c */
[C---:B------:R-:W-:Y:S02]  /*51e0*/  IMAD R33, R94.reuse, R42, R33 ;  /* 0x0000002a5e217224 */ /* 0x040fe400078e0221 */
[C---:B------:R-:W-:Y:S02]  /*51f0*/  IMAD R70, R94.reuse, R37, R70 ;  /* 0x000000255e467224 */ /* 0x040fe400078e0246 */
[----:B------:R-:W-:Y:S01]  /*5200*/  IMAD R47, R94, R34, R47 ;  /* 0x000000225e2f7224 */ /* 0x000fe200078e022f */
[----:B------:R-:W-:Y:S01]  /*5210*/  PRMT R94, R68, 0x9910, RZ ;  /* 0x00009910445e7816 */ /* 0x000fe200000000ff */
[----:B------:R-:W-:Y:S01]  /*5220*/  IMAD.MOV.U32 R68, RZ, RZ, R65 ;  /* 0x000000ffff447224 */ /* 0x000fe200078e0041 */
[----:B------:R-:W-:Y:S02]  /*5230*/  PRMT R96, R82, 0x9910, RZ ;  /* 0x0000991052607816 */ /* 0x000fe400000000ff */
[----:B------:R-:W-:Y:S01]  /*5240*/  PRMT R98, R74, 0x9910, RZ ;  /* 0x000099104a627816 */ /* 0x000fe200000000ff */
[----:B------:R-:W-:Y:S01]  /*5250*/  IMAD.MOV.U32 R74, RZ, RZ, R50 ;  /* 0x000000ffff4a7224 */ /* 0x000fe200078e0032 */
[----:B------:R-:W-:-:S02]  /*5260*/  PRMT R29, R29, 0x9910, RZ ;  /* 0x000099101d1d7816 */ /* 0x000fc400000000ff */
[----:B------:R-:W-:Y:S02]  /*5270*/  PRMT R11, R11, 0x9910, RZ ;  /* 0x000099100b0b7816 */ /* 0x000fe400000000ff */
[----:B------:R-:W-:Y:S01]  /*5280*/  PRMT R25, R25, 0x9910, RZ ;  /* 0x0000991019197816 */ /* 0x000fe200000000ff */
[----:B------:R-:W-:Y:S01]  /*5290*/  IMAD R68, R16, R103, R68 ;  /* 0x0000006710447224 */ /* 0x000fe200078e0244 */
[----:B------:R-:W-:Y:S01]  /*52a0*/  PRMT R100, R10, 0x9910, RZ ;  /* 0x000099100a647816 */ /* 0x000fe200000000ff */
[----:B------:R-:W-:Y:S01]  /*52b0*/  IMAD.MOV.U32 R10, RZ, RZ, R87 ;  /* 0x000000ffff0a7224 */ /* 0x000fe200078e0057 */
[----:B------:R-:W-:Y:S01]  /*52c0*/  PRMT R104, R20, 0x9910, RZ ;  /* 0x0000991014687816 */ /* 0x000fe200000000ff */
[----:B------:R-:W-:Y:S01]  /*52d0*/  IMAD.MOV.U32 R82, RZ, RZ, R94 ;  /* 0x000000ffff527224 */ /* 0x000fe200078e005e */
[----:B------:R-:W-:Y:S01]  /*52e0*/  MOV R20, R98 ;  /* 0x0000006200147202 */ /* 0x000fe20000000f00 */
[----:B------:R-:W-:Y:S02]  /*52f0*/  IMAD.MOV.U32 R50, RZ, RZ, R96 ;  /* 0x000000ffff327224 */ /* 0x000fe400078e0060 */
[----:B------:R-:W-:Y:S01]  /*5300*/  IMAD R16, R16, R101, R74 ;  /* 0x0000006510107224 */ /* 0x000fe200078e024a */
[----:B------:R-:W-:Y:S01]  /*5310*/  PRMT R74, R18, 0x9910, RZ ;  /* 0x00009910124a7816 */ /* 0x000fe200000000ff */
[----:B------:R-:W-:Y:S01]  /*5320*/  IMAD.MOV.U32 R87, RZ, RZ, R29 ;  /* 0x000000ffff577224 */ /* 0x000fe200078e001d */
[----:B------:R-:W-:Y:S01]  /*5330*/  PRMT R26, R26, 0x9910, RZ ;  /* 0x000099101a1a7816 */ /* 0x000fe200000000ff */
[----:B------:R-:W-:-:S02]  /*5340*/  IMAD.MOV.U32 R94, RZ, RZ, R11 ;  /* 0x000000ffff5e7224 */ /* 0x000fc400078e000b */
[----:B------:R-:W-:Y:S02]  /*5350*/  IMAD.MOV.U32 R18, RZ, RZ, R25 ;  /* 0x000000ffff127224 */ /* 0x000fe400078e0019 */
[C---:B------:R-:W-:Y:S02]  /*5360*/  IMAD R65, R103.reuse, R13, R10 ;  /* 0x0000000d67417224 */ /* 0x040fe400078e020a */
[CC--:B------:R-:W-:Y:S02]  /*5370*/  IMAD R50, R103.reuse, R12.reuse, R50 ;  /* 0x0000000c67327224 */ /* 0x0c0fe400078e0232 */
[----:B------:R-:W-:Y:S01]  /*5380*/  IMAD R10, R103, R45, R20 ;  /* 0x0000002d670a7224 */ /* 0x000fe200078e0214 */
[----:B------:R-:W-:Y:S01]  /*5390*/  PRMT R105, R59, 0x9910, RZ ;  /* 0x000099103b697816 */ /* 0x000fe200000000ff */
[--C-:B------:R-:W-:Y:S01]  /*53a0*/  IMAD R20, R103, R37, R94.reuse ;  /* 0x0000002567147224 */ /* 0x100fe200078e025e */
[----:B0-----:R-:W-:Y:S01]  /*53b0*/  PRMT R94, R3, 0x7610, R94 ;  /* 0x00007610035e7816 */ /* 0x001fe2000000005e */
[--C-:B------:R-:W-:Y:S01]  /*53c0*/  IMAD R12, R101, R12, R87.reuse ;  /* 0x0000000c650c7224 */ /* 0x100fe200078e0257 */
[----:B------:R-:W-:Y:S01]  /*53d0*/  PRMT R87, R3, 0x7632, R87 ;  /* 0x0000763203577816 */ /* 0x000fe20000000057 */
[--C-:B------:R-:W-:Y:S01]  /*53e0*/  IMAD R45, R101, R45, R18.reuse ;  /* 0x0000002d652d7224 */ /* 0x100fe200078e0212 */
[----:B------:R-:W-:Y:S01]  /*53f0*/  PRMT R18, R2, 0x7632, R18 ;  /* 0x0000763202127816 */ /* 0x000fe20000000012 */
[----:B------:R-:W-:Y:S01]  /*5400*/  IMAD.MOV.U32 R59, RZ, RZ, R100 ;  /* 0x000000ffff3b7224 */ /* 0x000fe200078e0064 */
[----:B------:R-:W-:Y:S01]  /*5410*/  PRMT R3, R83, 0x9910, RZ ;  /* 0x0000991053037816 */ /* 0x000fe200000000ff */
[----:B------:R-:W-:-:S02]  /*5420*/  IMAD.MOV.U32 R29, RZ, RZ, R104 ;  /* 0x000000ffff1d7224 */ /* 0x000fc400078e0068 */
[----:B------:R-:W-:Y:S01]  /*5430*/  IMAD.MOV.U32 R25, RZ, RZ, R26 ;  /* 0x000000ffff197224 */ /* 0x000fe200078e001a */
[----:B------:R-:W-:Y:S01]  /*5440*/  PRMT R89, R89, 0x9910, RZ ;  /* 0x0000991059597816 */ /* 0x000fe200000000ff */
[----:B------:R-:W-:Y:S01]  /*5450*/  IMAD.MOV.U32 R26, RZ, RZ, R74 ;  /* 0x000000ffff1a7224 */ /* 0x000fe200078e004a */
[----:B------:R-:W-:Y:S01]  /*5460*/  PRMT R83, R18, 0x9910, RZ ;  /* 0x0000991012537816 */ /* 0x000fe200000000ff */
[C---:B------:R-:W-:Y:S01]  /*5470*/  IMAD R59, R103.reuse, R42, R59 ;  /* 0x0000002a673b7224 */ /* 0x040fe200078e023b */
[----:B------:R-:W-:Y:S01]  /*5480*/  PRMT R74, R2, 0x9910, RZ ;  /* 0x00009910024a7816 */ /* 0x000fe200000000ff */
[----:B------:R-:W-:Y:S01]  /*5490*/  IMAD R29, R103, R40, R29 ;  /* 0x00000028671d7224 */ /* 0x000fe200078e021d */
[----:B------:R-:W-:Y:S01]  /*54a0*/  PRMT R80, R80, 0x9910, RZ ;  /* 0x0000991050507816 */ /* 0x000fe200000000ff */
[----:B------:R-:W-:Y:S01]  /*54b0*/  IMAD R42, R101, R42, R25 ;  /* 0x0000002a652a7224 */ /* 0x000fe200078e0219 */
[----:B------:R-:W-:Y:S01]  /*54c0*/  PRMT R14, R15, 0x7632, R14 ;  /* 0x000076320f0e7816 */ /* 0x000fe2000000000e */
[----:B------:R-:W-:Y:S01]  /*54d0*/  IMAD R40, R101, R40, R26 ;  /* 0x0000002865287224 */ /* 0x000fe200078e021a */
[----:B------:R-:W-:Y:S01]  /*54e0*/  PRMT R26, R92, 0x9910, RZ ;  /* 0x000099105c1a7816 */ /* 0x000fe200000000ff */
[----:B------:R-:W-:Y:S01]  /*54f0*/  IMAD.MOV.U32 R18, RZ, RZ, R3 ;  /* 0x000000ffff127224 */ /* 0x000fe200078e0003 */
[----:B------:R-:W-:Y:S01]  /*5500*/  PRMT R25, R15, 0x9910, RZ ;  /* 0x000099100f197816 */ /* 0x000fe200000000ff */
[----:B------:R-:W-:Y:S01]  /*5510*/  IMAD.MOV.U32 R15, RZ, RZ, R89 ;  /* 0x000000ffff0f7224 */ /* 0x000fe200078e0059 */
[----:B------:R-:W-:-:S02]  /*5520*/  PRMT R2, R78, 0x9910, RZ ;  /* 0x000099104e027816 */ /* 0x000fc400000000ff */
        /* <DEDUP_REMOVED lines=8> */
[----:B------:R-:W-:Y:S02]  /*55b0*/  IMAD R80, R74, R26, R3 ;  /* 0x0000001a4a507224 */ /* 0x000fe400078e0203 */
[----:B------:R-:W0:Y:S01]  /*55c0*/  LDS.64 R2, [R9+0x608] ;  /* 0x0006080009027984 */ /* 0x000e220000000a00 */
[----:B------:R-:W-:-:S02]  /*55d0*/  IMAD.MOV.U32 R11, RZ, RZ, R105 ;  /* 0x000000ffff0b7224 */ /* 0x000fc400078e0069 */
[----:B------:R-:W-:Y:S02]  /*55e0*/  IMAD.MOV.U32 R46, RZ, RZ, R27 ;  /* 0x000000ffff2e7224 */ /* 0x000fe400078e001b */
[----:B------:R-:W-:Y:S01]  /*55f0*/  IMAD.MOV.U32 R27, RZ, RZ, R82 ;  /* 0x000000ffff1b7224 */ /* 0x000fe200078e0052 */
[----:B------:R-:W-:Y:S01]  /*5600*/  PRMT R82, R90, 0x9910, RZ ;  /* 0x000099105a527816 */ /* 0x000fe200000000ff */
[-C--:B------:R-:W-:Y:S01]  /*5610*/  IMAD R11, R103, R34.reuse, R11 ;  /* 0x00000022670b7224 */ /* 0x080fe200078e020b */
[----:B------:R-:W-:Y:S01]  /*5620*/  PRMT R21, R21, 0x9910, RZ ;  /* 0x0000991015157816 */ /* 0x000fe200000000ff */
[C---:B------:R-:W-:Y:S01]  /*5630*/  IMAD R37, R101.reuse, R37, R46 ;  /* 0x0000002565257224 */ /* 0x040fe200078e022e */
[----:B------:R-:W-:Y:S01]  /*5640*/  PRMT R24, R24, 0x9910, RZ ;  /* 0x0000991018187816 */ /* 0x000fe200000000ff */
[----:B------:R-:W-:Y:S01]  /*5650*/  IMAD R34, R101, R34, R27 ;  /* 0x0000002265227224 */ /* 0x000fe200078e021b */
        /* <DEDUP_REMOVED lines=9> */
[----:B------:R-:W-:Y:S01]  /*56f0*/  PRMT R93, R93, 0x9910, RZ ;  /* 0x000099105d5d7816 */ /* 0x000fe200000000ff */
[----:B------:R-:W-:Y:S01]  /*5700*/  IMAD R82, R21, R74, R82 ;  /* 0x0000004a15527224 */ /* 0x000fe200078e0252 */
[----:B------:R-:W-:Y:S01]  /*5710*/  PRMT R86, R48, 0x9910, RZ ;  /* 0x0000991030567816 */ /* 0x000fe200000000ff */
[C---:B------:R-:W-:Y:S02]  /*5720*/  IMAD R73, R74.reuse, R18, R73 ;  /* 0x000000124a497224 */ /* 0x040fe400078e0249 */
[C---:B------:R-:W-:Y:S02]  /*5730*/  IMAD R46, R74.reuse, R27, R46 ;  /* 0x0000001b4a2e7224 */ /* 0x040fe400078e022e */
[C---:B------:R-:W-:Y:S02]  /*5740*/  IMAD R78, R74.reuse, R25, R78 ;  /* 0x000000194a4e7224 */ /* 0x040fe400078e024e */
[----:B------:R-:W-:Y:S02]  /*5750*/  IMAD R77, R74, R24, R77 ;  /* 0x000000184a4d7224 */ /* 0x000fe400078e024d */
[----:B------:R-:W-:-:S02]  /*5760*/  IMAD.MOV.U32 R48, RZ, RZ, R54 ;  /* 0x000000ffff307224 */ /* 0x000fc400078e0036 */
[----:B------:R-:W-:Y:S02]  /*5770*/  IMAD.MOV.U32 R51, RZ, RZ, R71 ;  /* 0x000000ffff337224 */ /* 0x000fe400078e0047 */
[----:B------:R-:W-:Y:S01]  /*5780*/  IMAD R74, R74, R22, R85 ;  /* 0x000000164a4a7224 */ /* 0x000fe200078e0255 */
[----:B------:R-:W-:Y:S01]  /*5790*/  PRMT R85, R19, 0x9910, RZ ;  /* 0x0000991013557816 */ /* 0x000fe200000000ff */
[----:B------:R-:W-:Y:S02]  /*57a0*/  IMAD.MOV.U32 R54, RZ, RZ, R66 ;  /* 0x000000ffff367224 */ /* 0x000fe400078e0042 */
[----:B------:R-:W-:Y:S01]  /*57b0*/  IMAD.MOV.U32 R71, RZ, RZ, R83 ;  /* 0x000000ffff477224 */ /* 0x000fe200078e0053 */
[----:B------:R-:W-:Y:S01]  /*57c0*/  PRMT R89, R72, 0x9910, RZ ;  /* 0x0000991048597816 */ /* 0x000fe200000000ff */
[----:B------:R-:W-:Y:S01]  /*57d0*/  IMAD.MOV.U32 R66, RZ, RZ, R93 ;  /* 0x000000ffff427224 */ /* 0x000fe200078e005d */
[----:B------:R-:W-:Y:S01]  /*57e0*/  PRMT R56, R56, 0x9910, RZ ;  /* 0x0000991038387816 */ /* 0x000fe200000000ff */
[----:B------:R-:W-:Y:S01]  /*57f0*/  IMAD R72, R90, R26, R71 ;  /* 0x0000001a5a487224 */ /* 0x000fe200078e0247 */
[----:B------:R-:W-:Y:S01]  /*5800*/  PRMT R94, R94, 0x9910, RZ ;  /* 0x000099105e5e7816 */ /* 0x000fe200000000ff */
[----:B------:R-:W-:Y:S01]  /*5810*/  IMAD R83, R21, R90, R48 ;  /* 0x0000005a15537224 */ /* 0x000fe200078e0230 */
[----:B------:R-:W-:Y:S01]  /*5820*/  PRMT R55, R55, 0x9910, RZ ;  /* 0x0000991037377816 */ /* 0x000fe200000000ff */
[----:B------:R-:W-:-:S02]  /*5830*/  IMAD R19, R90, R27, R66 ;  /* 0x0000001b5a137224 */ /* 0x000fc400078e0242 */
[C---:B------:R-:W-:Y:S01]  /*5840*/  IMAD R71, R90.reuse, R25, R86 ;  /* 0x000000195a477224 */ /* 0x040fe200078e0256 */
[----:B------:R-:W-:Y:S01]  /*5850*/  PRMT R86, R17, 0x9910, RZ ;  /* 0x0000991011567816 */ /* 0x000fe200000000ff */
[----:B------:R-:W-:Y:S01]  /*5860*/  IMAD R48, R90, R15, R54 ;  /* 0x0000000f5a307224 */ /* 0x000fe200078e0236 */
[----:B------:R-:W-:Y:S01]  /*5870*/  PRMT R17, R64, 0x9910, RZ ;  /* 0x0000991040117816 */ /* 0x000fe200000000ff */
[C---:B------:R-:W-:Y:S01]  /*5880*/  IMAD R66, R90.reuse, R24, R85 ;  /* 0x000000185a427224 */ /* 0x040fe200078e0255 */
[----:B------:R-:W-:Y:S01]  /*5890*/  PRMT R85, R35, 0x9910, RZ ;  /* 0x0000991023557816 */ /* 0x000fe200000000ff */
[C---:B------:R-:W-:Y:S01]  /*58a0*/  IMAD R51, R90.reuse, R18, R51 ;  /* 0x000000125a337224 */ /* 0x040fe200078e0233 */
[----:B------:R-:W-:Y:S01]  /*58b0*/  PRMT R75, R75, 0x9910, RZ ;  /* 0x000099104b4b7816 */ /* 0x000fe200000000ff */
[----:B------:R-:W-:Y:S01]  /*58c0*/  IMAD R54, R90, R22, R89 ;  /* 0x000000165a367224 */ /* 0x000fe200078e0259 */
[----:B------:R-:W-:Y:S01]  /*58d0*/  PRMT R89, R87, 0x9910, RZ ;  /* 0x0000991057597816 */ /* 0x000fe200000000ff */
[----:B------:R-:W-:Y:S01]  /*58e0*/  IMAD.MOV.U32 R35, RZ, RZ, R56 ;  /* 0x000000ffff237224 */ /* 0x000fe200078e0038 */
[----:B------:R-:W-:Y:S01]  /*58f0*/  PRMT R90, R63, 0x9910, RZ ;  /* 0x000099103f5a7816 */ /* 0x000fe200000000ff */
[----:B------:R-:W-:-:S02]  /*5900*/  IMAD.MOV.U32 R87, RZ, RZ, R94 ;  /* 0x000000ffff577224 */ /* 0x000fc400078e005e */
        /* <DEDUP_REMOVED lines=10> */
[----:B------:R-:W-:Y:S01]  /*59b0*/  IMAD R56, R87, R25, R86 ;  /* 0x0000001957387224 */ /* 0x000fe200078e0256 */
[----:B------:R-:W-:Y:S01]  /*59c0*/  PRMT R86, R30, 0x9910, RZ ;  /* 0x000099101e567816 */ /* 0x000fe200000000ff */
[----:B------:R-:W-:Y:S01]  /*59d0*/  IMAD R75, R21, R87, R38 ;  /* 0x00000057154b7224 */ /* 0x000fe200078e0226 */
[----:B------:R-:W-:Y:S01]  /*59e0*/  PRMT R44, R44, 0x9910, RZ ;  /* 0x000099102c2c7816 */ /* 0x000fe200000000ff */
[----:B------:R-:W-:Y:S02]  /*59f0*/  IMAD.MOV.U32 R30, RZ, RZ, R23 ;  /* 0x000000ffff1e7224 */ /* 0x000fe400078e0017 */
[C---:B------:R-:W-:Y:S02]  /*5a00*/  IMAD R35, R87.reuse, R18, R35 ;  /* 0x0000001257237224 */ /* 0x040fe400078e0223 */
        /* <DEDUP_REMOVED lines=9> */
[----:B------:R-:W-:Y:S02]  /*5aa0*/  IMAD R67, R21, R89, R30 ;  /* 0x0000005915437224 */ /* 0x000fe400078e021e */
[----:B------:R-:W-:-:S02]  /*5ab0*/  IMAD R30, R89, R18, R23 ;  /* 0x00000012591e7224 */ /* 0x000fc400078e0217 */
[C---:B------:R-:W-:Y:S02]  /*5ac0*/  IMAD R23, R89.reuse, R15, R44 ;  /* 0x0000000f59177224 */ /* 0x040fe400078e022c */
[C-C-:B------:R-:W-:Y:S01]  /*5ad0*/  IMAD R44, R89.reuse, R24, R85.reuse ;  /* 0x00000018592c7224 */ /* 0x140fe200078e0255 */
[----:B0-----:R-:W-:Y:S01]  /*5ae0*/  PRMT R85, R2, 0x7632, R85 ;  /* 0x0000763202557816 */ /* 0x001fe20000000055 */
[C---:B------:R-:W-:Y:S01]  /*5af0*/  IMAD R53, R89.reuse, R27, R52 ;  /* 0x0000001b59357224 */ /* 0x040fe200078e0234 */
[----:B------:R-:W-:Y:S01]  /*5b00*/  PRMT R32, R32, 0x9910, RZ ;  /* 0x0000991020207816 */ /* 0x000fe200000000ff */
[C---:B------:R-:W-:Y:S01]  /*5b10*/  IMAD R52, R89.reuse, R26, R41 ;  /* 0x0000001a59347224 */ /* 0x040fe200078e0229 */
[----:B------:R-:W-:Y:S01]  /*5b20*/  PRMT R88, R88, 0x9910, RZ ;  /* 0x0000991058587816 */ /* 0x000fe200000000ff */
[C---:B------:R-:W-:Y:S02]  /*5b30*/  IMAD R49, R89.reuse, R25, R86 ;  /* 0x0000001959317224 */ /* 0x040fe400078e0256 */
[----:B------:R-:W-:Y:S01]  /*5b40*/  IMAD R41, R89, R22, R87 ;  /* 0x0000001659297224 */ /* 0x000fe200078e0257 */
[----:B------:R-:W-:-:S02]  /*5b50*/  PRMT R89, R2, 0x9910, RZ ;  /* 0x0000991002597816 */ /* 0x000fc400000000ff */
[----:B------:R-:W-:Y:S02]  /*5b60*/  PRMT R90, R85, 0x9910, RZ ;  /* 0x00009910555a7816 */ /* 0x000fe400000000ff */
        /* <DEDUP_REMOVED lines=8> */
[----:B------:R-:W-:Y:S01]  /*5bf0*/  PRMT R86, R3, 0x7632, R86 ;  /* 0x0000763203567816 */ /* 0x000fe20000000056 */
        /* <DEDUP_REMOVED lines=9> */
[----:B------:R-:W-:-:S02]  /*5c90*/  PRMT R76, R76, 0x9910, RZ ;  /* 0x000099104c4c7816 */ /* 0x000fc400000000ff */
        /* <DEDUP_REMOVED lines=9> */
[----:B------:R-:W-:-:S02]  /*5d30*/  IMAD.MOV.U32 R86, RZ, RZ, R90 ;  /* 0x000000ffff567224 */ /* 0x000fc400078e005a */
[----:B------:R-:W-:Y:S02]  /*5d40*/  IMAD.MOV.U32 R47, RZ, RZ, R33 ;  /* 0x000000ffff2f7224 */ /* 0x000fe400078e0021 */
[----:B------:R-:W-:Y:S02]  /*5d50*/  IMAD.MOV.U32 R70, RZ, RZ, R76 ;  /* 0x000000ffff467224 */ /* 0x000fe400078e004c */
[----:B------:R-:W-:Y:S02]  /*5d60*/  IMAD.MOV.U32 R33, RZ, RZ, R81 ;  /* 0x000000ffff217224 */ /* 0x000fe400078e0051 */
[----:B------:R-:W-:Y:S02]  /*5d70*/  IMAD R81, R21, R86, R2 ;  /* 0x0000005615517224 */ /* 0x000fe400078e0202 */
[----:B------:R-:W-:Y:S02]  /*5d80*/  IMAD R76, R86, R18, R3 ;  /* 0x00000012564c7224 */ /* 0x000fe400078e0203 */
[----:B------:R-:W0:Y:S01]  /*5d90*/  LDS.64 R2, [R9+0x700] ;  /* 0x0007000009027984 */ /* 0x000e220000000a00 */
[----:B------:R-:W-:-:S02]  /*5da0*/  PRMT R31, R31, 0x9910, RZ ;  /* 0x000099101f1f7816 */ /* 0x000fc400000000ff */
[----:B------:R-:W-:-:S03]  /*5db0*/  PRMT R58, R60, 0x9910, RZ ;  /* 0x000099103c3a7816 */ /* 0x000fc600000000ff */
[----:B------:R-:W-:Y:S02]  /*5dc0*/  IMAD.MOV.U32 R60, RZ, RZ, R31 ;  /* 0x000000ffff3c7224 */ /* 0x000fe400078e001f */
[----:B------:R-:W-:Y:S02]  /*5dd0*/  IMAD.MOV.U32 R31, RZ, RZ, R89 ;  /* 0x000000ffff1f7224 */ /* 0x000fe400078e0059 */
[C---:B------:R-:W-:Y:S02]  /*5de0*/  IMAD R60, R86.reuse, R15, R60 ;  /* 0x0000000f563c7224 */ /* 0x040fe400078e023c */
[C---:B------:R-:W-:Y:S02]  /*5df0*/  IMAD R70, R86.reuse, R27, R70 ;  /* 0x0000001b56467224 */ /* 0x040fe400078e0246 */
[C---:B------:R-:W-:Y:S02]  /*5e00*/  IMAD R47, R86.reuse, R26, R47 ;  /* 0x0000001a562f7224 */ /* 0x040fe400078e022f */
[----:B------:R-:W-:-:S02]  /*5e10*/  IMAD R58, R86, R25, R58 ;  /* 0x00000019563a7224 */ /* 0x000fc400078e023a */
[C---:B------:R-:W-:Y:S02]  /*5e20*/  IMAD R33, R86.reuse, R24, R33 ;  /* 0x0000001856217224 */ /* 0x040fe400078e0221 */
[----:B------:R-:W-:Y:S02]  /*5e30*/  IMAD R31, R86, R22, R31 ;  /* 0x00000016561f7224 */ /* 0x000fe400078e021f */
[----:B------:R-:W-:Y:S01]  /*5e40*/  IMAD.MOV.U32 R86, RZ, RZ, R87 ;  /* 0x000000ffff567224 */ /* 0x000fe200078e0057 */
[----:B------:R-:W-:Y:S02]  /*5e50*/  PRMT R87, R65, 0x9910, RZ ;  /* 0x0000991041577816 */ /* 0x000fe400000000ff */
[----:B------:R-:W-:Y:S02]  /*5e60*/  PRMT R93, R29, 0x9910, RZ ;  /* 0x000099101d5d7816 */ /* 0x000fe400000000ff */
[----:B------:R-:W-:Y:S02]  /*5e70*/  PRMT R68, R68, 0x9910, RZ ;  /* 0x0000991044447816 */ /* 0x000fe400000000ff */
[----:B------:R-:W-:Y:S01]  /*5e80*/  PRMT R92, R59, 0x9910, RZ ;  /* 0x000099103b5c7816 */ /* 0x000fe200000000ff */
[----:B------:R-:W-:Y:S01]  /*5e90*/  IMAD.MOV.U32 R59, RZ, RZ, R87 ;  /* 0x000000ffff3b7224 */ /* 0x000fe200078e0057 */
[----:B------:R-:W-:-:S02]  /*5ea0*/  PRMT R29, R13, 0x9910, RZ ;  /* 0x000099100d1d7816 */ /* 0x000fc400000000ff */
[----:B------:R-:W-:Y:S01]  /*5eb0*/  PRMT R89, R50, 0x9910, RZ ;  /* 0x0000991032597816 */ /* 0x000fe200000000ff */
[----:B------:R-:W-:Y:S01]  /*5ec0*/  IMAD R59, R88, R18, R59 ;  /* 0x00000012583b7224 */ /* 0x000fe200078e023b */
[----:B------:R-:W-:Y:S02]  /*5ed0*/  PRMT R90, R10, 0x9910, RZ ;  /* 0x000099100a5a7816 */ /* 0x000fe400000000ff */
[----:B------:R-:W-:Y:S01]  /*5ee0*/  MOV R50, R68 ;  /* 0x0000004400327202 */ /* 0x000fe20000000f00 */
[----:B------:R-:W-:Y:S01]  /*5ef0*/  IMAD R68, R86, R18, R29 ;  /* 0x0000001256447224 */ /* 0x000fe200078e021d */
[----:B------:R-:W-:Y:S02]  /*5f00*/  PRMT R94, R20, 0x9910, RZ ;  /* 0x00009910145e7816 */ /* 0x000fe400000000ff */
[----:B------:R-:W-:Y:S01]  /*5f10*/  PRMT R10, R12, 0x9910, RZ ;  /* 0x000099100c0a7816 */ /* 0x000fe200000000ff */
[----:B------:R-:W-:Y:S01]  /*5f20*/  IMAD.MOV.U32 R12, RZ, RZ, R93 ;  /* 0x000000ffff0c7224 */ /* 0x000fe200078e005d */
[----:B------:R-:W-:-:S02]  /*5f30*/  PRMT R95, R11, 0x9910, RZ ;  /* 0x000099100b5f7816 */ /* 0x000fc400000000ff */
[----:B------:R-:W-:Y:S02]  /*5f40*/  PRMT R18, R40, 0x9910, RZ ;  /* 0x0000991028127816 */ /* 0x000fe400000000ff */
[----:B------:R-:W-:Y:S01]  /*5f50*/  PRMT R65, R16, 0x9910, RZ ;  /* 0x0000991010417816 */ /* 0x000fe200000000ff */
[----:B------:R-:W-:Y:S01]  /*5f60*/  IMAD.MOV.U32 R20, RZ, RZ, R89 ;  /* 0x000000ffff147224 */ /* 0x000fe200078e0059 */
[----:B------:R-:W-:Y:S01]  /*5f70*/  PRMT R45, R45, 0x9910, RZ ;  /* 0x000099102d2d7816 */ /* 0x000fe200000000ff */
[----:B------:R-:W-:Y:S02]  /*5f80*/  IMAD.MOV.U32 R11, RZ, RZ, R94 ;  /* 0x000000ffff0b7224 */ /* 0x000fe400078e005e */
[-C--:B------:R-:W-:Y:S01]  /*5f90*/  IMAD R12, R88, R25.reuse, R12 ;  /* 0x00000019580c7224 */ /* 0x080fe200078e020c */
[----:B------:R-:W-:Y:S01]  /*5fa0*/  PRMT R29, R37, 0x9910, RZ ;  /* 0x00009910251d7816 */ /* 0x000fe200000000ff */
[----:B------:R-:W-:Y:S02]  /*5fb0*/  IMAD.MOV.U32 R89, RZ, RZ, R95 ;  /* 0x000000ffff597224 */ /* 0x000fe400078e005f */
[--C-:B------:R-:W-:Y:S01]  /*5fc0*/  IMAD R25, R86, R25, R18.reuse ;  /* 0x0000001956197224 */ /* 0x100fe200078e0212 */
[----:B0-----:R-:W-:Y:S01]  /*5fd0*/  PRMT R18, R2, 0x7632, R18 ;  /* 0x0000763202127816 */ /* 0x001fe20000000012 */
[C---:B------:R-:W-:Y:S01]  /*5fe0*/  IMAD R50, R21.reuse, R88, R50 ;  /* 0x0000005815327224 */ /* 0x040fe200078e0232 */
[----:B------:R-:W-:Y:S01]  /*5ff0*/  PRMT R37, R34, 0x9910, RZ ;  /* 0x0000991022257816 */ /* 0x000fe200000000ff */
[----:B------:R-:W-:Y:S01]  /*6000*/  IMAD R65, R21, R86, R65 ;  /* 0x0000005615417224 */ /* 0x000fe200078e0241 */
[----:B------:R-:W-:Y:S01]  /*6010*/  PRMT R21, R42, 0x9910, RZ ;  /* 0x000099102a157816 */ /* 0x000fe200000000ff */
[----:B------:R-:W-:Y:S01]  /*6020*/  IMAD.MOV.U32 R13, RZ, RZ, R92 ;  /* 0x000000ffff0d7224 */ /* 0x000fe200078e005c */
[----:B------:R-:W-:Y:S01]  /*6030*/  PRMT R2, R2, 0x9910, RZ ;  /* 0x0000991002027816 */ /* 0x000fe200000000ff */
[----:B------:R-:W-:Y:S01]  /*6040*/  IMAD.MOV.U32 R87, RZ, RZ, R10 ;  /* 0x000000ffff577224 */ /* 0x000fe200078e000a */
[----:B------:R-:W-:Y:S01]  /*6050*/  PRMT R82, R82, 0x9910, RZ ;  /* 0x0000991052527816 */ /* 0x000fe200000000ff */
[----:B------:R-:W-:-:S02]  /*6060*/  IMAD.MOV.U32 R16, RZ, RZ, R90 ;  /* 0x000000ffff107224 */ /* 0x000fc400078e005a */
[C---:B------:R-:W-:Y:S02]  /*6070*/  IMAD R10, R88.reuse, R24, R11 ;  /* 0x00000018580a7224 */ /* 0x040fe400078e020b */
[----:B------:R-:W-:Y:S02]  /*6080*/  IMAD.MOV.U32 R40, RZ, RZ, R45 ;  /* 0x000000ffff287224 */ /* 0x000fe400078e002d */
[----:B------:R-:W-:Y:S01]  /*6090*/  IMAD R11, R88, R22, R89 ;  /* 0x00000016580b7224 */ /* 0x000fe200078e0259 */
[----:B------:R-:W-:Y:S01]  /*60a0*/  PRMT R89, R84, 0x9910, RZ ;  /* 0x0000991054597816 */ /* 0x000fe200000000ff */
[----:B------:R-:W-:Y:S01]  /*60b0*/  IMAD R20, R88, R15, R20 ;  /* 0x0000000f58147224 */ /* 0x000fe200078e0214 */
[----:B------:R-:W-:Y:S01]  /*60c0*/  PRMT R84, R14, 0x9910, RZ ;  /* 0x000099100e547816 */ /* 0x000fe200000000ff */
[-C--:B------:R-:W-:Y:S01]  /*60d0*/  IMAD R13, R88, R26.reuse, R13 ;  /* 0x0000001a580d7224 */ /* 0x080fe200078e020d */
[----:B------:R-:W-:Y:S01]  /*60e0*/  PRMT R42, R18, 0x9910, RZ ;  /* 0x00009910122a7816 */ /* 0x000fe200000000ff */
[----:B------:R-:W-:Y:S01]  /*60f0*/  IMAD R16, R88, R27, R16 ;  /* 0x0000001b58107224 */ /* 0x000fe200078e0210 */
[----:B------:R-:W-:Y:S01]  /*6100*/  PRMT R90, R43, 0x9910, RZ ;  /* 0x000099102b5a7816 */ /* 0x000fe200000000ff */
[----:B------:R-:W-:Y:S01]  /*6110*/  IMAD R15, R86, R15, R87 ;  /* 0x0000000f560f7224 */ /* 0x000fe200078e0257 */
[----:B------:R-:W-:Y:S01]  /*6120*/  PRMT R45, R102, 0x9910, RZ ;  /* 0x00009910662d7816 */ /* 0x000fe200000000ff */
[C---:B------:R-:W-:Y:S01]  /*6130*/  IMAD R40, R86.reuse, R27, R40 ;  /* 0x0000001b56287224 */ /* 0x040fe200078e0228 */
        /* <DEDUP_REMOVED lines=10> */
[----:B------:R-:W-:Y:S01]  /*61e0*/  IMAD.MOV.U32 R73, RZ, RZ, R82 ;  /* 0x000000ffff497224 */ /* 0x000fe200078e0052 */
[----:B------:R-:W-:Y:S02]  /*61f0*/  PRMT R43, R69, 0x9910, RZ ;  /* 0x00009910452b7816 */ /* 0x000fe400000000ff */
[----:B------:R-:W-:Y:S02]  /*6200*/  PRMT R2, R46, 0x9910, RZ ;  /* 0x000099102e027816 */ /* 0x000fe400000000ff */
[----:B------:R-:W-:Y:S02]  /*6210*/  PRMT R27, R80, 0x9910, RZ ;  /* 0x00009910501b7816 */ /* 0x000fe400000000ff */
[----:B------:R-:W-:Y:S02]  /*6220*/  PRMT R21, R78, 0x9910, RZ ;  /* 0x000099104e157816 */ /* 0x000fe400000000ff */
[----:B------:R-:W-:Y:S01]  /*6230*/  PRMT R37, R74, 0x9910, RZ ;  /* 0x000099104a257816 */ /* 0x000fe200000000ff */
[----:B------:R-:W-:Y:S01]  /*6240*/  IMAD R105, R18, R45, R14 ;  /* 0x0000002d12697224 */ /* 0x000fe200078e020e */
[C---:B------:R-:W-:Y:S01]  /*6250*/  PRMT R92, R3.reuse, 0x7632, R92 ;  /* 0x00007632035c7816 */ /* 0x040fe2000000005c */
[----:B------:R-:W-:Y:S01]  /*6260*/  IMAD R73, R90, R18, R73 ;  /* 0x000000125a497224 */ /* 0x000fe200078e0249 */
[----:B------:R-:W-:Y:S01]  /*6270*/  PRMT R69, R3, 0x9910, RZ ;  /* 0x0000991003457816 */ /* 0x000fe200000000ff */
[----:B------:R-:W-:Y:S01]  /*6280*/  IMAD R34, R18, R89, R34 ;  /* 0x0000005912227224 */ /* 0x000fe200078e0222 */
[----:B------:R-:W-:Y:S01]  /*6290*/  PRMT R3, R48, 0x9910, RZ ;  /* 0x0000991030037816 */ /* 0x000fe200000000ff */
[----:B------:R-:W-:-:S02]  /*62a0*/  IMAD R43, R18, R88, R43 ;  /* 0x00000058122b7224 */ /* 0x000fc400078e022b */
[C---:B------:R-:W-:Y:S02]  /*62b0*/  IMAD R29, R18.reuse, R87, R2 ;  /* 0x00000057121d7224 */ /* 0x040fe400078e0202 */
[C---:B------:R-:W-:Y:S02]  /*62c0*/  IMAD R27, R18.reuse, R86, R27 ;  /* 0x00000056121b7224 */ /* 0x040fe400078e021b */
[C---:B------:R-:W-:Y:S02]  /*62d0*/  IMAD R21, R18.reuse, R84, R21 ;  /* 0x0000005412157224 */ /* 0x040fe400078e0215 */
[----:B------:R-:W-:Y:S02]  /*62e0*/  IMAD R14, R18, R28, R37 ;  /* 0x0000001c120e7224 */ /* 0x000fe400078e0225 */
[----:B------:R-:W-:-:S04]  /*62f0*/  IMAD.MOV.U32 R18, RZ, RZ, R42 ;  /* 0x000000ffff127224 */ /* 0x000fc800078e002a */
[----:B------:R-:W-:Y:S02]  /*6300*/  IMAD R46, R18, R88, R3 ;  /* 0x00000058122e7224 */ /* 0x000fe400078e0203 */
[----:B------:R0:W1:Y:S01]  /*6310*/  LDS.64 R2, [R9+0x708] ;  /* 0x0007080009027984 */ /* 0x0000620000000a00 */
[----:B------:R-:W-:Y:S02]  /*6320*/  PRMT R35, R35, 0x9910, RZ ;  /* 0x0000991023237816 */ /* 0x000fe400000000ff */
[----:B------:R-:W-:Y:S02]  /*6330*/  PRMT R83, R83, 0x9910, RZ ;  /* 0x0000991053537816 */ /* 0x000fe400000000ff */
[----:B------:R-:W-:Y:S02]  /*6340*/  PRMT R48, R64, 0x9910, RZ ;  /* 0x0000991040307816 */ /* 0x000fe400000000ff */
[----:B------:R-:W-:Y:S02]  /*6350*/  PRMT R64, R55, 0x9910, RZ ;  /* 0x0000991037407816 */ /* 0x000fe400000000ff */
[----:B------:R-:W-:Y:S01]  /*6360*/  PRMT R55, R38, 0x9910, RZ ;  /* 0x0000991026377816 */ /* 0x000fe200000000ff */
[----:B------:R-:W-:Y:S01]  /*6370*/  IMAD.MOV.U32 R38, RZ, RZ, R35 ;  /* 0x000000ffff267224 */ /* 0x000fe200078e0023 */
[----:B------:R-:W-:-:S02]  /*6380*/  PRMT R42, R19, 0x9910, RZ ;  /* 0x00009910132a7816 */ /* 0x000fc400000000ff */
[----:B------:R-:W-:Y:S01]  /*6390*/  PRMT R19, R71, 0x9910, RZ ;  /* 0x0000991047137816 */ /* 0x000fe200000000ff */
[----:B------:R-:W-:Y:S01]  /*63a0*/  IMAD.MOV.U32 R71, RZ, RZ, R83 ;  /* 0x000000ffff477224 */ /* 0x000fe200078e0053 */
[----:B------:R-:W-:Y:S02]  /*63b0*/  PRMT R56, R56, 0x9910, RZ ;  /* 0x0000991038387816 */ /* 0x000fe400000000ff */
        /* <DEDUP_REMOVED lines=10> */
[----:B0-----:R-:W-:Y:S01]  /*6460*/  PRMT R9, R17, 0x9910, RZ ;  /* 0x0000991011097816 */ /* 0x001fe200000000ff */
[----:B------:R-:W-:Y:S01]  /*6470*/  IMAD R17, R69, R87, R48 ;  /* 0x0000005745117224 */ /* 0x000fe200078e0230 */
[----:B------:R-:W-:Y:S01]  /*6480*/  PRMT R67, R67, 0x9910, RZ ;  /* 0x0000991043437816 */ /* 0x000fe200000000ff */
[----:B------:R-:W-:Y:S02]  /*6490*/  IMAD.MOV.U32 R44, RZ, RZ, R30 ;  /* 0x000000ffff2c7224 */ /* 0x000fe400078e001e */
[----:B------:R-:W-:-:S02]  /*64a0*/  IMAD.MOV.U32 R51, RZ, RZ, R54 ;  /* 0x000000ffff337224 */ /* 0x000fc400078e0036 */
[----:B------:R-:W-:Y:S02]  /*64b0*/  IMAD.MOV.U32 R48, RZ, RZ, R92 ;  /* 0x000000ffff307224 */ /* 0x000fe400078e005c */
[----:B------:R-:W-:Y:S01]  /*64c0*/  IMAD.MOV.U32 R30, RZ, RZ, R38 ;  /* 0x000000ffff1e7224 */ /* 0x000fe200078e0026 */
[----:B------:R-:W-:Y:S01]  /*64d0*/  PRMT R37, R72, 0x9910, RZ ;  /* 0x0000991048257816 */ /* 0x000fe200000000ff */
[----:B------:R-:W-:Y:S01]  /*64e0*/  IMAD R54, R69, R84, R35 ;  /* 0x0000005445367224 */ /* 0x000fe200078e0223 */
[----:B------:R-:W-:Y:S01]  /*64f0*/  PRMT R35, R23, 0x9910, RZ ;  /* 0x0000991017237816 */ /* 0x000fe200000000ff */
[----:B------:R-:W-:Y:S01]  /*6500*/  IMAD.MOV.U32 R23, RZ, RZ, R67 ;  /* 0x000000ffff177224 */ /* 0x000fe200078e0043 */
[----:B------:R-:W-:Y:S01]  /*6510*/  PRMT R49, R49, 0x9910, RZ ;  /* 0x0000991031317816 */ /* 0x000fe200000000ff */
[--C-:B------:R-:W-:Y:S01]  /*6520*/  IMAD R97, R48, R45, R30.reuse ;  /* 0x0000002d30617224 */ /* 0x100fe200078e021e */
[----:B-1----:R-:W-:Y:S01]  /*6530*/  PRMT R30, R3, 0x7632, R30 ;  /* 0x00007632031e7816 */ /* 0x002fe2000000001e */
[----:B------:R-:W-:Y:S01]  /*6540*/  IMAD R56, R69, R88, R9 ;  /* 0x0000005845387224 */ /* 0x000fe200078e0209 */
[----:B------:R-:W-:Y:S01]  /*6550*/  PRMT R91, R41, 0x9910, RZ ;  /* 0x00009910295b7816 */ /* 0x000fe200000000ff */
[----:B------:R-:W-:Y:S01]  /*6560*/  IMAD R71, R90, R18, R71 ;  /* 0x000000125a477224 */ /* 0x000fe200078e0247 */
[----:B------:R-:W-:Y:S01]  /*6570*/  PRMT R72, R53, 0x9910, RZ ;  /* 0x0000991035487816 */ /* 0x000fe200000000ff */
[----:B------:R-:W-:Y:S01]  /*6580*/  IMAD R66, R18, R89, R66 ;  /* 0x0000005912427224 */ /* 0x000fe200078e0242 */
[----:B------:R-:W-:Y:S01]  /*6590*/  PRMT R70, R70, 0x9910, RZ ;  /* 0x0000991046467816 */ /* 0x000fe200000000ff */
[----:B------:R-:W-:-:S02]  /*65a0*/  IMAD R42, R18, R87, R42 ;  /* 0x00000057122a7224 */ /* 0x000fc400078e022a */
[C---:B------:R-:W-:Y:S02]  /*65b0*/  IMAD R37, R18.reuse, R86, R37 ;  /* 0x0000005612257224 */ /* 0x040fe400078e0225 */
[C---:B------:R-:W-:Y:S02]  /*65c0*/  IMAD R19, R18.reuse, R84, R19 ;  /* 0x0000005412137224 */ /* 0x040fe400078e0213 */
[----:B------:R-:W-:Y:S02]  /*65d0*/  IMAD R104, R18, R45, R104 ;  /* 0x0000002d12687224 */ /* 0x000fe400078e0268 */
[----:B------:R-:W-:Y:S01]  /*65e0*/  IMAD R9, R69, R28, R55 ;  /* 0x0000001c45097224 */ /* 0x000fe200078e0237 */
[----:B------:R-:W-:Y:S01]  /*65f0*/  PRMT R55, R52, 0x9910, RZ ;  /* 0x0000991034377816 */ /* 0x000fe200000000ff */
[--C-:B------:R-:W-:Y:S01]  /*6600*/  IMAD R92, R90, R48, R23.reuse ;  /* 0x000000305a5c7224 */ /* 0x100fe200078e0217 */
[----:B------:R-:W-:Y:S01]  /*6610*/  PRMT R23, R2, 0x7632, R23 ;  /* 0x0000763202177816 */ /* 0x000fe20000000017 */
        /* <DEDUP_REMOVED lines=11> */
[C---:B------:R-:W-:Y:S01]  /*66d0*/  IMAD R44, R48.reuse, R89, R44 ;  /* 0x00000059302c7224 */ /* 0x040fe200078e022c */
[----:B------:R-:W-:Y:S01]  /*66e0*/  PRMT R93, R23, 0x9910, RZ ;  /* 0x00009910175d7816 */ /* 0x000fe200000000ff */
[----:B------:R-:W-:Y:S01]  /*66f0*/  IMAD R78, R48, R88, R35 ;  /* 0x00000058304e7224 */ /* 0x000fe200078e0223 */
[----:B------:R-:W-:Y:S01]  /*6700*/  PRMT R20, R16, 0x9910, RZ ;  /* 0x0000991010147816 */ /* 0x000fe200000000ff */
[C---:B------:R-:W-:Y:S02]  /*6710*/  IMAD R72, R48.reuse, R87, R72 ;  /* 0x0000005730487224 */ /* 0x040fe400078e0248 */
[C---:B------:R-:W-:Y:S02]  /*6720*/  IMAD R55, R48.reuse, R86, R55 ;  /* 0x0000005630377224 */ /* 0x040fe400078e0237 */
[C---:B------:R-:W-:Y:S02]  /*6730*/  IMAD R38, R48.reuse, R84, R41 ;  /* 0x0000005430267224 */ /* 0x040fe400078e0229 */
[----:B------:R-:W-:Y:S01]  /*6740*/  IMAD R91, R48, R28, R91 ;  /* 0x0000001c305b7224 */ /* 0x000fe200078e025b */
[----:B------:R-:W-:Y:S01]  /*6750*/  PRMT R48, R68, 0x9910, RZ ;  /* 0x0000991044307816 */ /* 0x000fe200000000ff */
[----:B------:R-:W-:-:S02]  /*6760*/  IMAD.MOV.U32 R16, RZ, RZ, R70 ;  /* 0x000000ffff107224 */ /* 0x000fc400078e0046 */
[----:B------:R-:W-:Y:S02]  /*6770*/  IMAD R83, R90, R69, R83 ;  /* 0x000000455a537224 */ /* 0x000fe400078e0253 */
[C---:B------:R-:W-:Y:S02]  /*6780*/  IMAD R51, R69.reuse, R86, R51 ;  /* 0x0000005645337224 */ /* 0x040fe400078e0233 */
[----:B------:R-:W-:Y:S02]  /*6790*/  IMAD R99, R69, R45, R64 ;  /* 0x0000002d45637224 */ /* 0x000fe400078e0240 */
[----:B------:R-:W-:Y:S02]  /*67a0*/  IMAD.MOV.U32 R25, RZ, RZ, R12 ;  /* 0x000000ffff197224 */ /* 0x000fe400078e000c */
[----:B------:R-:W-:Y:S01]  /*67b0*/  IMAD R69, R53, R89, R30 ;  /* 0x0000005935457224 */ /* 0x000fe200078e021e */
[----:B------:R-:W-:Y:S01]  /*67c0*/  PRMT R30, R40, 0x9910, RZ ;  /* 0x00009910281e7816 */ /* 0x000fe200000000ff */
[----:B------:R-:W-:-:S02]  /*67d0*/  IMAD.MOV.U32 R12, RZ, RZ, R39 ;  /* 0x000000ffff0c7224 */ /* 0x000fc400078e0027 */
[----:B------:R-:W0:Y:S01]  /*67e0*/  LDC R39, c[0x0][0x39c] ;  /* 0x0000e700ff277b82 */ /* 0x000e220000000800 */
        /* <DEDUP_REMOVED lines=8> */
[----:B------:R-:W-:Y:S01]  /*6870*/  UIADD3 UR4, UPT, UPT, UR4, 0x1, URZ ;  /* 0x0000000104047890 */ /* 0x000fe2000fffe0ff */
        /* <DEDUP_REMOVED lines=9> */
[----:B------:R-:W-:Y:S01]  /*6910*/  UISETP.NE.AND UP0, UPT, UR4, URZ, UPT ;  /* 0x000000ff0400728c */ /* 0x000fe2000bf05270 */
[----:B------:R-:W-:Y:S01]  /*6920*/  PRMT R64, R79, 0x9910, RZ ;  /* 0x000099104f407816 */ /* 0x000fe200000000ff */
[----:B------:R-:W-:Y:S01]  /*6930*/  IMAD.MOV.U32 R10, RZ, RZ, R57 ;  /* 0x000000ffff0a7224 */ /* 0x000fe200078e0039 */
        /* <DEDUP_REMOVED lines=12> */
[----:B------:R-:W-:-:S02]  /*6a00*/  IMAD R64, R95, R89, R64 ;  /* 0x000000595f407224 */ /* 0x000fc400078e0240 */
[----:B------:R-:W-:Y:S02]  /*6a10*/  IMAD R68, R93, R89, R68 ;  /* 0x000000595d447224 */ /* 0x000fe400078e0244 */
[----:B------:R-:W-:Y:S01]  /*6a20*/  IMAD.MOV.U32 R31, RZ, RZ, R33 ;  /* 0x000000ffff1f7224 */ /* 0x000fe200078e0021 */
[----:B------:R-:W-:Y:S01]  /*6a30*/  PRMT R67, R85, 0x9910, RZ ;  /* 0x0000991055437816 */ /* 0x000fe200000000ff */
[-C--:B------:R-:W-:Y:S01]  /*6a40*/  IMAD R80, R95, R86.reuse, R80 ;  /* 0x000000565f507224 */ /* 0x080fe200078e0250 */
[----:B------:R-:W-:Y:S01]  /*6a50*/  PRMT R65, R62, 0x9910, RZ ;  /* 0x000099103e417816 */ /* 0x000fe200000000ff */
[----:B------:R-:W-:Y:S02]  /*6a60*/  IMAD R77, R93, R86, R77 ;  /* 0x000000565d4d7224 */ /* 0x000fe400078e024d */
[-C--:B------:R-:W-:Y:S02]  /*6a70*/  IMAD R89, R95, R45.reuse, R10 ;  /* 0x0000002d5f597224 */ /* 0x080fe400078e020a */
[----:B------:R-:W-:-:S02]  /*6a80*/  IMAD R24, R53, R45, R24 ;  /* 0x0000002d35187224 */ /* 0x000fc400078e0218 */
[C---:B------:R-:W-:Y:S02]  /*6a90*/  IMAD R41, R90.reuse, R93, R41 ;  /* 0x0000005d5a297224 */ /* 0x040fe400078e0229 */
[C---:B------:R-:W-:Y:S02]  /*6aa0*/  IMAD R23, R90.reuse, R53, R23 ;  /* 0x000000355a177224 */ /* 0x040fe400078e0217 */
[----:B------:R-:W-:Y:S02]  /*6ab0*/  IMAD R2, R90, R49, R2 ;  /* 0x000000315a027224 */ /* 0x000fe400078e0202 */
[-C--:B------:R-:W-:Y:S02]  /*6ac0*/  IMAD R52, R95, R87.reuse, R52 ;  /* 0x000000575f347224 */ /* 0x080fe400078e0234 */
[----:B------:R-:W-:Y:S02]  /*6ad0*/  IMAD R20, R53, R87, R20 ;  /* 0x0000005735147224 */ /* 0x000fe400078e0214 */
[----:B------:R-:W-:-:S02]  /*6ae0*/  IMAD R26, R95, R84, R26 ;  /* 0x000000545f1a7224 */ /* 0x000fc400078e021a */
[-C--:B------:R-:W-:Y:S02]  /*6af0*/  IMAD R13, R93, R84.reuse, R13 ;  /* 0x000000545d0d7224 */ /* 0x080fe400078e020d */
[C---:B------:R-:W-:Y:S02]  /*6b00*/  IMAD R12, R49.reuse, R84, R12 ;  /* 0x00000054310c7224 */ /* 0x040fe400078e020c */
[-C--:B------:R-:W-:Y:S02]  /*6b10*/  IMAD R22, R49, R45.reuse, R22 ;  /* 0x0000002d31167224 */ /* 0x080fe400078e0216 */
[----:B------:R-:W-:Y:S01]  /*6b20*/  IMAD R10, R95, R28, R11 ;  /* 0x0000001c5f0a7224 */ /* 0x000fe200078e020b */
[----:B------:R-:W-:Y:S01]  /*6b30*/  PRMT R59, R34, 0x7610, R59 ;  /* 0x00007610223b7816 */ /* 0x000fe2000000003b */
[C---:B------:R-:W-:Y:S02]  /*6b40*/  IMAD R63, R93.reuse, R88, R63 ;  /* 0x000000585d3f7224 */ /* 0x040fe400078e023f */
[----:B------:R-:W-:Y:S01]  /*6b50*/  IMAD R81, R93, R45, R16 ;  /* 0x0000002d5d517224 */ /* 0x000fe200078e0210 */
[----:B------:R-:W-:Y:S01]  /*6b60*/  PRMT R60, R73, 0x7610, R60 ;  /* 0x00007610493c7816 */ /* 0x000fe2000000003c */
[-C--:B------:R-:W-:Y:S01]  /*6b70*/  IMAD R93, R93, R28.reuse, R31 ;  /* 0x0000001c5d5d7224 */ /* 0x080fe200078e021f */
[----:B------:R-:W-:Y:S01]  /*6b80*/  PRMT R34, R46, 0x7610, R34 ;  /* 0x000076102e227816 */ /* 0x000fe20000000022 */
[-C--:B------:R-:W-:Y:S01]  /*6b90*/  IMAD R82, R53, R28.reuse, R82 ;  /* 0x0000001c35527224 */ /* 0x080fe200078e0252 */
[----:B------:R-:W-:Y:S01]  /*6ba0*/  PRMT R58, R17, 0x7610, R58 ;  /* 0x00007610113a7816 */ /* 0x000fe2000000003a */
[----:B------:R-:W-:Y:S01]  /*6bb0*/  IMAD R74, R49, R28, R74 ;  /* 0x0000001c314a7224 */ /* 0x000fe200078e024a */
[----:B------:R-:W-:Y:S01]  /*6bc0*/  PRMT R28, R56, 0x7610, R28 ;  /* 0x00007610381c7816 */ /* 0x000fe2000000001c */
[C---:B------:R-:W-:Y:S01]  /*6bd0*/  IMAD R61, R53.reuse, R88, R61 ;  /* 0x00000058353d7224 */ /* 0x040fe200078e023d */
[----:B------:R-:W-:Y:S01]  /*6be0*/  PRMT R57, R66, 0x7610, R57 ;  /* 0x0000761042397816 */ /* 0x000fe20000000039 */
[----:B------:R-:W-:Y:S01]  /*6bf0*/  IMAD R36, R53, R86, R36 ;  /* 0x0000005635247224 */ /* 0x000fe200078e0224 */
[----:B------:R-:W-:Y:S01]  /*6c00*/  PRMT R47, R75, 0x7610, R47 ;  /* 0x000076104b2f7816 */ /* 0x000fe2000000002f */
[----:B------:R-:W-:Y:S01]  /*6c10*/  IMAD R25, R53, R84, R25 ;  /* 0x0000005435197224 */ /* 0x000fe200078e0219 */
[----:B------:R-:W-:Y:S01]  /*6c20*/  PRMT R53, R71, 0x7610, R53 ;  /* 0x0000761047357816 */ /* 0x000fe20000000035 */
[C---:B------:R-:W-:Y:S01]  /*6c30*/  IMAD R48, R49.reuse, R88, R48 ;  /* 0x0000005831307224 */ /* 0x040fe200078e0230 */
[----:B------:R-:W-:Y:S01]  /*6c40*/  PRMT R16, R78, 0x7610, R16 ;  /* 0x000076104e107816 */ /* 0x000fe20000000010 */
[----:B------:R-:W-:Y:S01]  /*6c50*/  IMAD R30, R49, R86, R30 ;  /* 0x00000056311e7224 */ /* 0x000fe200078e021e */
[----:B------:R-:W-:Y:S01]  /*6c60*/  PRMT R76, R29, 0x7610, R76 ;  /* 0x000076101d4c7816 */ /* 0x000fe2000000004c */
[----:B0-----:R-:W-:Y:S01]  /*6c70*/  IMAD R8, R39, 0x8, R8 ;  /* 0x0000000827087824 */ /* 0x001fe200078e0208 */
[----:B------:R-:W-:Y:S01]  /*6c80*/  PRMT R70, R42, 0x7610, R70 ;  /* 0x000076102a467816 */ /* 0x000fe20000000046 */
[----:B------:R-:W-:Y:S01]  /*6c90*/  IMAD R67, R90, R95, R67 ;  /* 0x0000005f5a437224 */ /* 0x000fe200078e0243 */
[----:B------:R-:W-:Y:S01]  /*6ca0*/  PRMT R50, R72, 0x7610, R50 ;  /* 0x0000761048327816 */ /* 0x000fe20000000032 */
[----:B------:R-:W-:Y:S01]  /*6cb0*/  IMAD R65, R95, R88, R65 ;  /* 0x000000585f417224 */ /* 0x000fe200078e0241 */
[----:B------:R-:W-:Y:S01]  /*6cc0*/  PRMT R79, R37, 0x7610, R79 ;  /* 0x00007610254f7816 */ /* 0x000fe2000000004f */
[----:B------:R-:W-:Y:S01]  /*6cd0*/  VIADD R7, R7, 0x8 ;  /* 0x0000000807077836 */ /* 0x000fe20000000000 */
[----:B------:R-:W-:-:S02]  /*6ce0*/  PRMT R17, R55, 0x7610, R17 ;  /* 0x0000761037117816 */ /* 0x000fc40000000011 */
[----:B------:R-:W-:Y:S02]  /*6cf0*/  PRMT R62, R19, 0x7610, R62 ;  /* 0x00007610133e7816 */ /* 0x000fe4000000003e */
[----:B------:R-:W-:Y:S02]  /*6d00*/  PRMT R46, R38, 0x7610, R46 ;  /* 0x00007610262e7816 */ /* 0x000fe4000000002e */
[----:B------:R-:W-:Y:S02]  /*6d10*/  PRMT R56, R80, 0x7610, R56 ;  /* 0x0000761050387816 */ /* 0x000fe40000000038 */
[----:B------:R-:W-:Y:S02]  /*6d20*/  PRMT R45, R77, 0x7610, R45 ;  /* 0x000076104d2d7816 */ /* 0x000fe4000000002d */
[----:B------:R-:W-:Y:S02]  /*6d30*/  PRMT R73, R24, 0x7610, R73 ;  /* 0x0000761018497816 */ /* 0x000fe40000000049 */
        /* <DEDUP_REMOVED lines=18> */
[----:B------:R-:W-:Y:S01]  /*6e60*/  PRMT R66, R10, 0x7610, R66 ;  /* 0x000076100a427816 */ /* 0x000fe20000000042 */
[----:B------:R-:W-:Y:S06]  /*6e70*/  BAR.SYNC.DEFER_BLOCKING 0x0 ;  /* 0x0000000000007b1d */ /* 0x000fec0000010000 */
[----:B------:R-:W-:Y:S05]  /*6e80*/  BRA.U UP0, `(.L_x_1) ;  /* 0xffffff9900d87547 */ /* 0x000fea000b83ffff */
[----:B------:R0:W1:Y:S08]  /*6e90*/  I2F.S16 R123, R61 ;  /* 0x0000003d007b7306 */ /* 0x0000700000101400 */
[----:B------:R0:W2:Y:S08]  /*6ea0*/  I2F.S16 R109, R35 ;  /* 0x00000023006d7306 */ /* 0x0000b00000101400 */
[----:B------:R0:W3:Y:S08]  /*6eb0*/  I2F.S16 R107, R29 ;  /* 0x0000001d006b7306 */ /* 0x0000f00000101400 */
[----:B------:R0:W4:Y:S08]  /*6ec0*/  I2F.S16 R103, R19 ;  /* 0x0000001300677306 */ /* 0x0001300000101400 */
[----:B------:R0:W0:Y:S08]  /*6ed0*/  I2F.S16 R101, R17 ;  /* 0x0000001100657306 */ /* 0x0000300000101400 */
[----:B------:R-:W0:Y:S08]  /*6ee0*/  I2F.S16 R60, R60 ;  /* 0x0000003c003c7306 */ /* 0x000e300000101400 */
[----:B------:R-:W0:Y:S08]  /*6ef0*/  I2F.S16 R53, R53 ;  /* 0x0000003500357306 */ /* 0x000e300000101400 */
[----:B------:R-:W0:Y:S08]  /*6f00*/  I2F.S16 R49, R49 ;  /* 0x0000003100317306 */ /* 0x000e300000101400 */
[----:B------:R-:W0:Y:S08]  /*6f10*/  I2F.S16 R40, R40 ;  /* 0x0000002800287306 */ /* 0x000e300000101400 */
[----:B------:R-:W0:Y:S08]  /*6f20*/  I2F.S16 R67, R67 ;  /* 0x0000004300437306 */ /* 0x000e300000101400 */
[----:B------:R-:W0:Y:S08]  /*6f30*/  I2F.S16 R75, R75 ;  /* 0x0000004b004b7306 */ /* 0x000e300000101400 */
[----:B------:R-:W0:Y:S08]  /*6f40*/  I2F.S16 R78, R78 ;  /* 0x0000004e004e7306 */ /* 0x000e300000101400 */
[----:B------:R0:W0:Y:S08]  /*6f50*/  I2F.S16 R7, R80 ;  /* 0x0000005000077306 */ /* 0x0000300000101400 */
[----:B------:R-:W0:Y:S08]  /*6f60*/  I2F.S16 R59, R59 ;  /* 0x0000003b003b7306 */ /* 0x000e300000101400 */
[----:B------:R-:W0:Y:S08]  /*6f70*/  I2F.S16 R57, R57 ;  /* 0x0000003900397306 */ /* 0x000e300000101400 */
[----:B------:R-:W0:Y:S08]  /*6f80*/  I2F.S16 R47, R47 ;  /* 0x0000002f002f7306 */ /* 0x000e300000101400 */
[----:B------:R0:W0:Y:S08]  /*6f90*/  I2F.S16 R15, R44 ;  /* 0x0000002c000f7306 */ /* 0x0000300000101400 */
[----:B------:R0:W0:Y:S08]  /*6fa0*/  I2F.S16 R9, R64 ;  /* 0x0000004000097306 */ /* 0x0000300000101400 */
        /* <DEDUP_REMOVED lines=10> */
[----:B------:R0:W0:Y:S08]  /*7050*/  I2F.S16 R119, R76 ;  /* 0x0000004c00777306 */ /* 0x0000300000101400 */
[----:B------:R0:W0:Y:S08]  /*7060*/  I2F.S16 R117, R70 ;  /* 0x0000004600757306 */ /* 0x0000300000101400 */
[----:B------:R0:W0:Y:S08]  /*7070*/  I2F.S16 R115, R58 ;  /* 0x0000003a00737306 */ /* 0x0000300000101400 */
[----:B------:R0:W0:Y:S08]  /*7080*/  I2F.S16 R113, R50 ;  /* 0x0000003200717306 */ /* 0x0000300000101400 */
[----:B------:R0:W0:Y:S08]  /*7090*/  I2F.S16 R111, R42 ;  /* 0x0000002a006f7306 */ /* 0x0000300000101400 */
[----:B------:R-:W0:Y:S08]  /*70a0*/  I2F.S16 R71, R71 ;  /* 0x0000004700477306 */ /* 0x000e300000101400 */
[----:B------:R-:W0:Y:S08]  /*70b0*/  I2F.S16 R79, R79 ;  /* 0x0000004f004f7306 */ /* 0x000e300000101400 */
[----:B------:R-:W0:Y:S08]  /*70c0*/  I2F.S16 R51, R51 ;  /* 0x0000003300337306 */ /* 0x000e300000101400 */
[----:B------:R0:W0:Y:S08]  /*70d0*/  I2F.S16 R95, R56 ;  /* 0x00000038005f7306 */ /* 0x0000300000101400 */
        /* <DEDUP_REMOVED lines=13> */
[----:B------:R-:W0:Y:S08]  /*71b0*/  I2F.S16 R99, R99 ;  /* 0x0000006300637306 */ /* 0x000e300000101400 */
[----:B------:R-:W0:Y:S08]  /*71c0*/  I2F.S16 R97, R97 ;  /* 0x0000006100617306 */ /* 0x000e300000101400 */
[----:B------:R-:W0:Y:S08]  /*71d0*/  I2F.S16 R89, R89 ;  /* 0x0000005900597306 */ /* 0x000e300000101400 */
[----:B------:R-:W0:Y:S08]  /*71e0*/  I2F.S16 R81, R81 ;  /* 0x0000005100517306 */ /* 0x000e300000101400 */
[----:B------:R-:W0:Y:S08]  /*71f0*/  I2F.S16 R73, R73 ;  /* 0x0000004900497306 */ /* 0x000e300000101400 */
        /* <DEDUP_REMOVED lines=8> */
[----:B-1234-:R0:W0:Y:S02]  /*7280*/  I2F.S16 R17, R74 ;  /* 0x0000004a00117306 */ /* 0x01e0240000101400 */
.L_x_0:
[----:B------:R-:W1:Y:S01]  /*7290*/  S2R R4, SR_CTAID.Y ;  /* 0x0000000000047919 */ /* 0x000e620000002600 */
[----:B------:R-:W2:Y:S01]  /*72a0*/  LDC R125, c[0x0][0x39c] ;  /* 0x0000e700ff7d7b82 */ /* 0x000ea20000000800 */
[----:B0-----:R-:W0:Y:S07]  /*72b0*/  S2R R11, SR_CTAID.X ;  /* 0x00000000000b7919 */ /* 0x001e2e0000002500 */
[----:B------:R-:W3:Y:S01]  /*72c0*/  LDC.64 R2, c[0x0][0x390] ;  /* 0x0000e400ff027b82 */ /* 0x000ee20000000a00 */
[----:B-1----:R-:W-:-:S02]  /*72d0*/  IMAD R5, R4, 0x10, R5 ;  /* 0x0000001004057824 */ /* 0x002fc400078e0205 */
[----:B0-----:R-:W-:Y:S02]  /*72e0*/  IMAD R4, R11, 0x10, R0 ;  /* 0x000000100b047824 */ /* 0x001fe400078e0200 */
[----:B------:R-:W-:Y:S02]  /*72f0*/  IMAD.SHL.U32 R0, R5, 0x8, RZ ;  /* 0x0000000805007824 */ /* 0x000fe400078e00ff */
[----:B------:R-:W-:-:S04]  /*7300*/  IMAD.SHL.U32 R5, R4, 0x8, RZ ;  /* 0x0000000804057824 */ /* 0x000fc800078e00ff */
[----:B--2---:R-:W-:-:S04]  /*7310*/  IMAD R5, R0, R125, R5 ;  /* 0x0000007d00057224 */ /* 0x004fc800078e0205 */
[----:B---3--:R-:W-:-:S05]  /*7320*/  IMAD.WIDE R2, R5, 0x4, R2 ;  /* 0x0000000405027825 */ /* 0x008fca00078e0202 */
[----:B------:R-:W-:Y:S01]  /*7330*/  STG.E desc[UR10][R2.64], R60 ;  /* 0x0000003c02007986 */ /* 0x000fe2000c10190a */
[----:B------:R-:W-:-:S03]  /*7340*/  IMAD.WIDE R4, R125, 0x4, R2 ;  /* 0x000000047d047825 */ /* 0x000fc600078e0202 */
[----:B------:R-:W-:Y:S01]  /*7350*/  STG.E desc[UR10][R2.64+0x4], R53 ;  /* 0x0000043502007986 */ /* 0x000fe2000c10190a */
[----:B------:R-:W-:-:S03]  /*7360*/  IMAD.WIDE R10, R125, 0x4, R4 ;  /* 0x000000047d0a7825 */ /* 0x000fc600078e0204 */
[----:B------:R-:W-:Y:S04]  /*7370*/  STG.E desc[UR10][R2.64+0x8], R49 ;  /* 0x0000083102007986 */ /* 0x000fe8000c10190a */
[----:B------:R-:W-:Y:S04]  /*7380*/  STG.E desc[UR10][R2.64+0xc], R40 ;  /* 0x00000c2802007986 */ /* 0x000fe8000c10190a */
[----:B------:R-:W-:Y:S04]  /*7390*/  STG.E desc[UR10][R2.64+0x10], R67 ;  /* 0x0000104302007986 */ /* 0x000fe8000c10190a */
[----:B------:R-:W-:Y:S04]  /*73a0*/  STG.E desc[UR10][R2.64+0x14], R75 ;  /* 0x0000144b02007986 */ /* 0x000fe8000c10190a */
[----:B------:R-:W-:Y:S04]  /*73b0*/  STG.E desc[UR10][R2.64+0x18], R78 ;  /* 0x0000184e02007986 */ /* 0x000fe8000c10190a */
[----:B------:R0:W-:Y:S04]  /*73c0*/  STG.E desc[UR10][R2.64+0x1c], R7 ;  /* 0x00001c0702007986 */ /* 0x0001e8000c10190a */
[----:B------:R-:W-:Y:S04]  /*73d0*/  STG.E desc[UR10][R4.64], R59 ;  /* 0x0000003b04007986 */ /* 0x000fe8000c10190a */
[----:B------:R-:W-:Y:S01]  /*73e0*/  STG.E desc[UR10][R4.64+0x4], R57 ;  /* 0x0000043904007986 */ /* 0x000fe2000c10190a */
[----:B0-----:R-:W-:-:S03]  /*73f0*/  IMAD.WIDE R2, R125, 0x4, R10 ;  /* 0x000000047d027825 */ /* 0x001fc600078e020a */
        /* <DEDUP_REMOVED lines=10> */
[----:B------:R-:W-:Y:S01]  /*74a0*/  STG.E desc[UR10][R10.64+0xc], R16 ;  /* 0x00000c100a007986 */ /* 0x000fe2000c10190a */
[----:B------:R-:W-:-:S03]  /*74b0*/  IMAD.WIDE R6, R125, 0x4, R4 ;  /* 0x000000047d067825 */ /* 0x000fc600078e0204 */
[----:B------:R-:W-:Y:S04]  /*74c0*/  STG.E desc[UR10][R10.64+0x10], R65 ;  /* 0x000010410a007986 */ /* 0x000fe8000c10190a */
        /* <DEDUP_REMOVED lines=44> */
[----:B------:R-:W-:Y:S01]  /*7790*/  STG.E desc[UR10][R4.64+0x1c], R17 ;  /* 0x00001c1104007986 */ /* 0x000fe2000c10190a */
[----:B------:R-:W-:Y:S05]  /*77a0*/  EXIT ;  /* 0x000000000000794d */ /* 0x000fea0003800000 */
.L_x_2:
[----:B------:R-:W-:-:S00]  /*77b0*/  BRA `(.L_x_2) ;  /* 0xfffffffc00fc7947 */ /* 0x000fc0000383ffff */
[----:B------:R-:W-:-:S00]  /*77c0*/  NOP ;  /* 0x0000000000007918 */ /* 0x000fc00000000000 */
        /* <DEDUP_REMOVED lines=11> */
.L_x_6:


//--------------------- .text._Z13tiled_qu_int8PsS_Pfiii --------------------------
	.section	.text._Z13tiled_qu_int8PsS_Pfiii,"ax",@progbits
	.align	128
        .global         _Z13tiled_qu_int8PsS_Pfiii
        .type           _Z13tiled_qu_int8PsS_Pfiii,@function
        .size           _Z13tiled_qu_int8PsS_Pfiii,(.L_x_7 - _Z13tiled_qu_int8PsS_Pfiii)
        .other          _Z13tiled_qu_int8PsS_Pfiii,@"STO_CUDA_ENTRY STV_DEFAULT"
_Z13tiled_qu_int8PsS_Pfiii:
.text._Z13tiled_qu_int8PsS_Pfiii:
[----:B------:R-:W-:Y:S01]  /*0000*/  LDC R1, c[0x0][0x37c] ;  /* 0x0000df00ff017b82 */ /* 0x000fe20000000800 */
[----:B------:R-:W0:Y:S01]  /*0010*/  LDCU UR6, c[0x0][0x3a0] ;  /* 0x00007400ff0677ac */ /* 0x000e220008000800 */
[----:B------:R-:W1:Y:S01]  /*0020*/  S2R R2, SR_TID.X ;  /* 0x0000000000027919 */ /* 0x000e620000002100 */
[----:B------:R-:W-:Y:S02]  /*0030*/  CS2R R70, SRZ ;  /* 0x0000000000467805 */ /* 0x000fe4000001ff00 */
[----:B------:R-:W-:Y:S02]  /*0040*/  CS2R R68, SRZ ;  /* 0x0000000000447805 */ /* 0x000fe4000001ff00 */
[----:B------:R-:W-:Y:S01]  /*0050*/  CS2R R66, SRZ ;  /* 0x0000000000427805 */ /* 0x000fe2000001ff00 */
[----:B------:R-:W2:Y:S01]  /*0060*/  S2R R3, SR_TID.Y ;  /* 0x0000000000037919 */ /* 0x000ea20000002200 */
[----:B------:R-:W-:Y:S02]  /*0070*/  CS2R R64, SRZ ;  /* 0x0000000000407805 */ /* 0x000fe4000001ff00 */
[----:B------:R-:W-:-:S02]  /*0080*/  CS2R R62, SRZ ;  /* 0x00000000003e7805 */ /* 0x000fc4000001ff00 */
[----:B------:R-:W-:Y:S02]  /*0090*/  CS2R R60, SRZ ;  /* 0x00000000003c7805 */ /* 0x000fe4000001ff00 */
[----:B------:R-:W-:Y:S02]  /*00a0*/  CS2R R42, SRZ ;  /* 0x00000000002a7805 */ /* 0x000fe4000001ff00 */
[----:B------:R-:W-:Y:S02]  /*00b0*/  CS2R R40, SRZ ;  /* 0x0000000000287805 */ /* 0x000fe4000001ff00 */
[----:B------:R-:W-:Y:S02]  /*00c0*/  CS2R R46, SRZ ;  /* 0x00000000002e7805 */ /* 0x000fe4000001ff00 */
[----:B------:R-:W-:Y:S02]  /*00d0*/  CS2R R44, SRZ ;  /* 0x00000000002c7805 */ /* 0x000fe4000001ff00 */
[----:B------:R-:W-:-:S02]  /*00e0*/  CS2R R54, SRZ ;  /* 0x0000000000367805 */ /* 0x000fc4000001ff00 */
[----:B------:R-:W-:Y:S02]  /*00f0*/  CS2R R52, SRZ ;  /* 0x0000000000347805 */ /* 0x000fe4000001ff00 */
[----:B------:R-:W-:Y:S02]  /*0100*/  CS2R R50, SRZ ;  /* 0x0000000000327805 */ /* 0x000fe4000001ff00 */
[----:B------:R-:W-:Y:S02]  /*0110*/  CS2R R48, SRZ ;  /* 0x0000000000307805 */ /* 0x000fe4000001ff00 */
[----:B------:R-:W-:Y:S01]  /*0120*/  CS2R R58, SRZ ;  /* 0x00000000003a7805 */ /* 0x000fe2000001ff00 */
[----:B0-----:R-:W-:Y:S01]  /*0130*/  UISETP.GE.AND UP0, UPT, UR6, 0x1, UPT ;  /* 0x000000010600788c */ /* 0x001fe2000bf06270 */
        /* <DEDUP_REMOVED lines=16> */
[----:B------:R-:W-:Y:S01]  /*0240*/  CS2R R36, SRZ ;  /* 0x0000000000247805 */ /* 0x000fe2000001ff00 */
[----:B------:R-:W0:Y:S01]  /*0250*/  LDCU.64 UR8, c[0x0][0x358] ;  /* 0x00006b00ff0877ac */ /* 0x000e220008000a00 */
[----:B-12---:R-:W-:Y:S05]  /*0260*/  BRA.U !UP0, `(.L_x_3) ;  /* 0x0000001d08247547 */ /* 0x006fea000b800000 */
[----:B------:R-:W1:Y:S01]  /*0270*/  S2R R5, SR_CTAID.Y ;  /* 0x0000000000057919 */ /* 0x000e620000002600 */
[----:B------:R-:W2:Y:S01]  /*0280*/  S2UR UR4, SR_CTAID.X ;  /* 0x00000000000479c3 */ /* 0x000ea20000002500 */
[----:B------:R-:W3:Y:S01]  /*0290*/  LDCU UR5, c[0x0][0x360] ;  /* 0x00006c00ff0577ac */ /* 0x000ee20008000800 */
[----:B------:R-:W-:-:S06]  /*02a0*/  HFMA2 R71, -RZ, RZ, 0, 0 ;  /* 0x00000000ff477431 */ /* 0x000fcc00000001ff */
[----:B------:R-:W4:Y:S01]  /*02b0*/  LDC R4, c[0x0][0x39c] ;  /* 0x0000e700ff047b82 */ /* 0x000f220000000800 */
[----:B---3--:R-:W-:Y:S01]  /*02c0*/  IMAD R2, R3, UR5, R2 ;  /* 0x0000000503027c24 */ /* 0x008fe2000f8e0202 */
[----:B------:R-:W-:Y:S02]  /*02d0*/  UIADD3 UR5, UPT, UPT, UR6, 0x7, URZ ;  /* 0x0000000706057890 */ /* 0x000fe4000fffe0ff */
[----:B--2---:R-:W-:Y:S02]  /*02e0*/  USHF.L.U32 UR4, UR4, 0x7, URZ ;  /* 0x0000000704047899 */ /* 0x004fe400080006ff */
[--C-:B------:R-:W-:Y:S01]  /*02f0*/  SHF.R.U32.HI R3, RZ, 0x5, R2.reuse ;  /* 0x00000005ff037819 */ /* 0x100fe20000011602 */
[----:B------:R-:W-:Y:S01]  /*0300*/  USHF.R.U32.HI UR5, URZ, 0x3, UR5 ;  /* 0x00000003ff057899 */ /* 0x000fe20008011605 */
[----:B------:R-:W-:Y:S02]  /*0310*/  SHF.R.U32.HI R0, RZ, 0x1, R2 ;  /* 0x00000001ff007819 */ /* 0x000fe40000011602 */
[----:B------:R-:W-:Y:S01]  /*0320*/  SHF.L.U32 R2, R2, 0x2, RZ ;  /* 0x0000000202027819 */ /* 0x000fe200000006ff */
[----:B------:R-:W-:Y:S01]  /*0330*/  UIADD3 UR5, UPT, UPT, -UR5, URZ, URZ ;  /* 0x000000ff05057290 */ /* 0x000fe2000fffe1ff */
[----:B-1----:R-:W-:Y:S01]  /*0340*/  LEA R5, R5, R0, 0x7 ;  /* 0x0000000005057211 */ /* 0x002fe200078e38ff */
[----:B----4-:R-:W-:Y:S01]  /*0350*/  IMAD R3, R3, R4, UR4 ;  /* 0x0000000403037e24 */ /* 0x010fe2000f8e0204 */
[----:B------:R-:W-:-:S02]  /*0360*/  LOP3.LUT R4, R2, 0x4, RZ, 0xc0, !PT ;  /* 0x0000000402047812 */ /* 0x000fc400078ec0ff */
[----:B------:R-:W-:-:S03]  /*0370*/  LOP3.LUT R0, R2, 0x7c, RZ, 0xc0, !PT ;  /* 0x0000007c02007812 */ /* 0x000fc600078ec0ff */
[----:B------:R-:W-:Y:S01]  /*0380*/  IMAD R4, R5, UR6, R4 ;  /* 0x0000000605047c24 */ /* 0x000fe2000f8e0204 */
[----:B------:R-:W-:-:S07]  /*0390*/  IADD3 R0, PT, PT, R0, R3, RZ ;  /* 0x0000000300007210 */ /* 0x000fce0007ffe0ff */
.L_x_4:
[----:B------:R-:W1:Y:S08]  /*03a0*/  LDC.64 R6, c[0x0][0x380] ;  /* 0x0000e000ff067b82 */ /* 0x000e700000000a00 */
[----:B------:R-:W2:Y:S01]  /*03b0*/  LDC.64 R72, c[0x0][0x388] ;  /* 0x0000e200ff487b82 */ /* 0x000ea20000000a00 */
[----:B-1----:R-:W-:-:S05]  /*03c0*/  IMAD.WIDE R6, R4, 0x2, R6 ;  /* 0x0000000204067825 */ /* 0x002fca00078e0206 */
[----:B0-----:R0:W3:Y:S01]  /*03d0*/  LDG.E.CONSTANT R80, desc[UR8][R6.64] ;  /* 0x0000000806507981 */ /* 0x0010e2000c1e9900 */
[----:B--2---:R-:W-:-:S05]  /*03e0*/  IMAD.WIDE R72, R0, 0x2, R72 ;  /* 0x0000000200487825 */ /* 0x004fca00078e0248 */
[----:B------:R1:W2:Y:S01]  /*03f0*/  LDG.E.CONSTANT R82, desc[UR8][R72.64] ;  /* 0x0000000848527981 */ /* 0x0002a2000c1e9900 */
[----:B------:R-:W4:Y:S01]  /*0400*/  S2R R3, SR_TID.Y ;  /* 0x0000000000037919 */ /* 0x000f220000002200 */
[----:B------:R-:W4:Y:S01]  /*0410*/  S2R R2, SR_TID.X ;  /* 0x0000000000027919 */ /* 0x000f220000002100 */
[----:B------:R-:W4:Y:S01]  /*0420*/  LDCU UR4, c[0x0][0x360] ;  /* 0x00006c00ff0477ac */ /* 0x000f220008000800 */
[----:B------:R-:W5:Y:S01]  /*0430*/  S2UR UR7, SR_CgaCtaId ;  /* 0x00000000000779c3 */ /* 0x000f620000008800 */
[----:B----4-:R-:W-:Y:S01]  /*0440*/  IMAD R5, R3, UR4, R2 ;  /* 0x0000000403057c24 */ /* 0x010fe2000f8e0202 */
[----:B------:R-:W-:Y:S02]  /*0450*/  UMOV UR4, 0x400 ;  /* 0x0000040000047882 */ /* 0x000fe40000000000 */
[----:B------:R-:W-:Y:S02]  /*0460*/  UIADD3 UR6, UPT, UPT, UR4, 0x1000, URZ ;  /* 0x0000100004067890 */ /* 0x000fe4000fffe0ff */
[----:B------:R-:W-:Y:S01]  /*0470*/  SHF.L.U32 R5, R5, 0x4, RZ ;  /* 0x0000000405057819 */ /* 0x000fe200000006ff */
[----:B-----5:R-:W-:-:S02]  /*0480*/  ULEA UR4, UR7, UR4, 0x18 ;  /* 0x0000000407047291 */ /* 0x020fc4000f8ec0ff */
[----:B------:R-:W-:Y:S01]  /*0490*/  ULEA UR6, UR7, UR6, 0x18 ;  /* 0x0000000607067291 */ /* 0x000fe2000f8ec0ff */
[C---:B0-----:R-:W-:Y:S02]  /*04a0*/  LOP3.LUT R6, R5.reuse, 0xffffffe0, RZ, 0xc0, !PT ;  /* 0xffffffe005067812 */ /* 0x041fe400078ec0ff */
[C---:B------:R-:W-:Y:S02]  /*04b0*/  LOP3.LUT R7, R5.reuse, 0x10, RZ, 0xc0, !PT ;  /* 0x0000001005077812 */ /* 0x040fe400078ec0ff */
[C---:B-1----:R-:W-:Y:S02]  /*04c0*/  LOP3.LUT R72, R5.reuse, 0xfffffe00, RZ, 0xc0, !PT ;  /* 0xfffffe0005487812 */ /* 0x042fe400078ec0ff */
[----:B------:R-:W-:Y:S02]  /*04d0*/  LOP3.LUT R5, R5, 0x1f0, RZ, 0xc0, !PT ;  /* 0x000001f005057812 */ /* 0x000fe400078ec0ff */
[----:B------:R-:W-:Y:S02]  /*04e0*/  IADD3 R81, PT, PT, R7, UR4, R6 ;  /* 0x0000000407517c10 */ /* 0x000fe4000fffe006 */
[----:B------:R-:W-:-:S02]  /*04f0*/  IADD3 R83, PT, PT, R5, UR6, R72 ;  /* 0x0000000605537c10 */ /* 0x000fc4000fffe048 */
[----:B------:R-:W-:Y:S02]  /*0500*/  LEA R5, R3, UR4, 0x8 ;  /* 0x0000000403057c11 */ /* 0x000fe4000f8e40ff */
[----:B------:R-:W-:Y:S01]  /*0510*/  LEA R86, R2, UR6, 0x5 ;  /* 0x0000000602567c11 */ /* 0x000fe2000f8e28ff */
[----:B---3--:R-:W-:Y:S04]  /*0520*/  STS [R81], R80 ;  /* 0x0000005051007388 */ /* 0x008fe80000000800 */
[----:B--2---:R-:W-:Y:S01]  /*0530*/  STS [R83], R82 ;  /* 0x0000005253007388 */ /* 0x004fe20000000800 */
[----:B------:R-:W-:Y:S06]  /*0540*/  BAR.SYNC.DEFER_BLOCKING 0x0 ;  /* 0x0000000000007b1d */ /* 0x000fec0000010000 */
[----:B------:R-:W-:Y:S04]  /*0550*/  LDS R7, [R5] ;  /* 0x0000000005077984 */ /* 0x000fe80000000800 */
[----:B------:R-:W0:Y:S04]  /*0560*/  LDS.128 R72, [R86] ;  /* 0x0000000056487984 */ /* 0x000e280000000c00 */
[----:B------:R-:W1:Y:S04]  /*0570*/  LDS.128 R76, [R86+0x10] ;  /* 0x00001000564c7984 */ /* 0x000e680000000c00 */
[----:B------:R-:W2:Y:S01]  /*0580*/  LDS R6, [R5+0x20] ;  /* 0x0000200005067984 */ /* 0x000ea20000000800 */
[----:B0-----:R-:W-:-:S02]  /*0590*/  IDP.2A.LO.S16.S8 R85, R7, R73, RZ ;  /* 0x0000004907557226 */ /* 0x001fc400000016ff */
[----:B------:R-:W-:-:S03]  /*05a0*/  IDP.2A.LO.S16.S8 R84, R7, R72, RZ ;  /* 0x0000004807547226 */ /* 0x000fc600000016ff */
[----:B------:R-:W-:Y:S01]  /*05b0*/  I2FP.F32.S32 R80, R85 ;  /* 0x0000005500507245 */ /* 0x000fe20000201400 */
[C---:B------:R-:W-:Y:S01]  /*05c0*/  IDP.2A.LO.S16.S8 R87, R7.reuse, R74, RZ ;  /* 0x0000004a07577226 */ /* 0x040fe200000016ff */
[----:B------:R-:W-:Y:S01]  /*05d0*/  I2FP.F32.S32 R81, R84 ;  /* 0x0000005400517245 */ /* 0x000fe20000201400 */
[C---:B------:R-:W-:Y:S02]  /*05e0*/  IDP.2A.LO.S16.S8 R88, R7.reuse, R75, RZ ;  /* 0x0000004b07587226 */ /* 0x040fe400000016ff */
[----:B------:R-:W-:Y:S01]  /*05f0*/  FADD R37, R80, R37 ;  /* 0x0000002550257221 */ /* 0x000fe20000000000 */
[C---:B-1----:R-:W-:Y:S02]  /*0600*/  IDP.2A.LO.S16.S8 R80, R7.reuse, R76, RZ ;  /* 0x0000004c07507226 */ /* 0x042fe400000016ff */
[C---:B------:R-:W-:Y:S02]  /*0610*/  IDP.2A.LO.S16.S8 R82, R7.reuse, R77, RZ ;  /* 0x0000004d07527226 */ /* 0x040fe400000016ff */
[----:B------:R-:W-:-:S02]  /*0620*/  IDP.2A.LO.S16.S8 R83, R7, R78, RZ ;  /* 0x0000004e07537226 */ /* 0x000fc400000016ff */
[----:B------:R-:W-:Y:S02]  /*0630*/  IDP.2A.LO.S16.S8 R84, R7, R79, RZ ;  /* 0x0000004f07547226 */ /* 0x000fe400000016ff */
[----:B------:R-:W0:Y:S01]  /*0640*/  LDS R7, [R5+0x40] ;  /* 0x0000400005077984 */ /* 0x000e220000000800 */
[----:B------:R-:W-:Y:S02]  /*0650*/  I2FP.F32.S32 R82, R82 ;  /* 0x0000005200527245 */ /* 0x000fe40000201400 */
[----:B------:R-:W-:Y:S02]  /*0660*/  I2FP.F32.S32 R83, R83 ;  /* 0x0000005300537245 */ /* 0x000fe40000201400 */
[----:B------:R-:W-:Y:S01]  /*0670*/  I2FP.F32.S32 R84, R84 ;  /* 0x0000005400547245 */ /* 0x000fe20000201400 */
[----:B------:R-:W-:Y:S01]  /*0680*/  FADD R33, R82, R33 ;  /* 0x0000002152217221 */ /* 0x000fe20000000000 */
[C---:B--2---:R-:W-:Y:S02]  /*0690*/  IDP.2A.LO.S16.S8 R82, R6.reuse, R73, RZ ;  /* 0x0000004906527226 */ /* 0x044fe400000016ff */
[----:B------:R-:W-:Y:S01]  /*06a0*/  FADD R34, R83, R34 ;  /* 0x0000002253227221 */ /* 0x000fe20000000000 */
[----:B------:R-:W-:-:S02]  /*06b0*/  IDP.2A.LO.S16.S8 R83, R6, R74, RZ ;  /* 0x0000004a06537226 */ /* 0x000fc400000016ff */
[----:B------:R-:W-:Y:S01]  /*06c0*/  FADD R35, R84, R35 ;  /* 0x0000002354237221 */ /* 0x000fe20000000000 */
[C---:B------:R-:W-:Y:S02]  /*06d0*/  IDP.2A.LO.S16.S8 R84, R6.reuse, R75, RZ ;  /* 0x0000004b06547226 */ /* 0x040fe400000016ff */
[----:B------:R-:W-:Y:S01]  /*06e0*/  FADD R36, R81, R36 ;  /* 0x0000002451247221 */ /* 0x000fe20000000000 */
[----:B------:R-:W-:Y:S01]  /*06f0*/  I2FP.F32.S32 R81, R80 ;  /* 0x0000005000517245 */ /* 0x000fe20000201400 */
[----:B------:R-:W-:Y:S01]  /*0700*/  IDP.2A.LO.S16.S8 R80, R6, R72, RZ ;  /* 0x0000004806507226 */ /* 0x000fe200000016ff */
[----:B------:R-:W-:Y:S02]  /*0710*/  I2FP.F32.S32 R82, R82 ;  /* 0x0000005200527245 */ /* 0x000fe40000201400 */
[----:B------:R-:W-:Y:S02]  /*0720*/  I2FP.F32.S32 R83, R83 ;  /* 0x0000005300537245 */ /* 0x000fe40000201400 */
[----:B------:R-:W-:Y:S01]  /*0730*/  I2FP.F32.S32 R84, R84 ;  /* 0x0000005400547245 */ /* 0x000fe20000201400 */
[----:B------:R-:W-:Y:S01]  /*0740*/  FADD R32, R81, R32 ;  /* 0x0000002051207221 */ /* 0x000fe20000000000 */
[----:B------:R-:W-:Y:S01]  /*0750*/  I2FP.F32.S32 R81, R80 ;  /* 0x0000005000517245 */ /* 0x000fe20000201400 */
[----:B------:R-:W-:Y:S01]  /*0760*/  FADD R29, R82, R29 ;  /* 0x0000001d521d7221 */ /* 0x000fe20000000000 */
[----:B------:R-:W-:Y:S01]  /*0770*/  FADD R30, R83, R30 ;  /* 0x0000001e531e7221 */ /* 0x000fe20000000000 */
[----:B------:R-:W-:Y:S01]  /*0780*/  FADD R31, R84, R31 ;  /* 0x0000001f541f7221 */ /* 0x000fe20000000000 */
[----:B------:R-:W-:-:S02]  /*0790*/  IDP.2A.LO.S16.S8 R80, R6, R76, RZ ;  /* 0x0000004c06507226 */ /* 0x000fc400000016ff */
[C---:B------:R-:W-:Y:S02]  /*07a0*/  IDP.2A.LO.S16.S8 R82, R6.reuse, R77, RZ ;  /* 0x0000004d06527226 */ /* 0x040fe400000016ff */
[C---:B------:R-:W-:Y:S02]  /*07b0*/  IDP.2A.LO.S16.S8 R83, R6.reuse, R78, RZ ;  /* 0x0000004e06537226 */ /* 0x040fe400000016ff */
[----:B------:R-:W-:Y:S02]  /*07c0*/  IDP.2A.LO.S16.S8 R84, R6, R79, RZ ;  /* 0x0000004f06547226 */ /* 0x000fe400000016ff */
[----:B------:R-:W1:Y:S01]  /*07d0*/  LDS R6, [R5+0x60] ;  /* 0x0000600005067984 */ /* 0x000e620000000800 */
[----:B------:R-:W-:Y:S02]  /*07e0*/  I2FP.F32.S32 R82, R82 ;  /* 0x0000005200527245 */ /* 0x000fe40000201400 */
[----:B------:R-:W-:Y:S02]  /*07f0*/  I2FP.F32.S32 R83, R83 ;  /* 0x0000005300537245 */ /* 0x000fe40000201400 */
[----:B------:R-:W-:Y:S01]  /*0800*/  I2FP.F32.S32 R84, R84 ;  /* 0x0000005400547245 */ /* 0x000fe20000201400 */
[----:B------:R-:W-:Y:S01]  /*0810*/  FADD R25, R82, R25 ;  /* 0x0000001952197221 */ /* 0x000fe20000000000 */
[----:B0-----:R-:W-:-:S02]  /*0820*/  IDP.2A.LO.S16.S8 R82, R7, R73, RZ ;  /* 0x0000004907527226 */ /* 0x001fc400000016ff */
[----:B------:R-:W-:Y:S01]  /*0830*/  FADD R26, R83, R26 ;  /* 0x0000001a531a7221 */ /* 0x000fe20000000000 */
[C---:B------:R-:W-:Y:S02]  /*0840*/  IDP.2A.LO.S16.S8 R83, R7.reuse, R74, RZ ;  /* 0x0000004a07537226 */ /* 0x040fe400000016ff */
[----:B------:R-:W-:Y:S01]  /*0850*/  FADD R27, R84, R27 ;  /* 0x0000001b541b7221 */ /* 0x000fe20000000000 */
[----:B------:R-:W-:Y:S02]  /*0860*/  IDP.2A.LO.S16.S8 R84, R7, R75, RZ ;  /* 0x0000004b07547226 */ /* 0x000fe400000016ff */
[----:B------:R-:W-:Y:S01]  /*0870*/  FADD R28, R81, R28 ;  /* 0x0000001c511c7221 */ /* 0x000fe20000000000 */
[----:B------:R-:W-:Y:S01]  /*0880*/  I2FP.F32.S32 R81, R80 ;  /* 0x0000005000517245 */ /* 0x000fe20000201400 */
[----:B------:R-:W-:Y:S01]  /*0890*/  IDP.2A.LO.S16.S8 R80, R7, R72, RZ ;  /* 0x0000004807507226 */ /* 0x000fe200000016ff */
[----:B------:R-:W-:Y:S02]  /*08a0*/  I2FP.F32.S32 R82, R82 ;  /* 0x0000005200527245 */ /* 0x000fe40000201400 */
[----:B------:R-:W-:-:S02]  /*08b0*/  I2FP.F32.S32 R83, R83 ;  /* 0x0000005300537245 */ /* 0x000fc40000201400 */
[----:B------:R-:W-:Y:S01]  /*08c0*/  I2FP.F32.S32 R84, R84 ;  /* 0x0000005400547245 */ /* 0x000fe20000201400 */
[----:B------:R-:W-:Y:S01]  /*08d0*/  FADD R24, R81, R24 ;  /* 0x0000001851187221 */ /* 0x000fe20000000000 */
[----:B------:R-:W-:Y:S01]  /*08e0*/  I2FP.F32.S32 R81, R80 ;  /* 0x0000005000517245 */ /* 0x000fe20000201400 */
[----:B------:R-:W-:Y:S01]  /*08f0*/  FADD R21, R82, R21 ;  /* 0x0000001552157221 */ /* 0x000fe20000000000 */
[----:B------:R-:W-:Y:S01]  /*0900*/  FADD R22, R83, R22 ;  /* 0x0000001653167221 */ /* 0x000fe20000000000 */
[----:B------:R-:W-:Y:S01]  /*0910*/  FADD R23, R84, R23 ;  /* 0x0000001754177221 */ /* 0x000fe20000000000 */
[C---:B------:R-:W-:Y:S02]  /*0920*/  IDP.2A.LO.S16.S8 R80, R7.reuse, R76, RZ ;  /* 0x0000004c07507226 */ /* 0x040fe400000016ff */
        /* <DEDUP_REMOVED lines=8> */
[C---:B-1----:R-:W-:Y:S02]  /*09b0*/  IDP.2A.LO.S16.S8 R82, R6.reuse, R73, RZ ;  /* 0x0000004906527226 */ /* 0x042fe400000016ff */
        /* <DEDUP_REMOVED lines=20> */
[----:B------:R-:W-:-:S05]  /*0b00*/  I2FP.F32.S32 R82, R82 ;  /* 0x0000005200527245 */ /* 0x000fca0000201400 */
[----:B------:R-:W-:Y:S01]  /*0b10*/  FADD R9, R82, R9 ;  /* 0x0000000952097221 */ /* 0x000fe20000000000 */
[----:B0-----:R-:W-:Y:S01]  /*0b20*/  IDP.2A.LO.S16.S8 R82, R7, R73, RZ ;  /* 0x0000004907527226 */ /* 0x001fe200000016ff */
[----:B------:R-:W-:Y:S01]  /*0b30*/  I2FP.F32.S32 R83, R83 ;  /* 0x0000005300537245 */ /* 0x000fe20000201400 */
[----:B------:R-:W-:Y:S01]  /*0b40*/  FADD R12, R81, R12 ;  /* 0x0000000c510c7221 */ /* 0x000fe20000000000 */
[----:B------:R-:W-:Y:S02]  /*0b50*/  I2FP.F32.S32 R84, R84 ;  /* 0x0000005400547245 */ /* 0x000fe40000201400 */
[----:B------:R-:W-:Y:S01]  /*0b60*/  I2FP.F32.S32 R81, R80 ;  /* 0x0000005000517245 */ /* 0x000fe20000201400 */
[----:B------:R-:W-:Y:S01]  /*0b70*/  IDP.2A.LO.S16.S8 R80, R7, R72, RZ ;  /* 0x0000004807507226 */ /* 0x000fe200000016ff */
[----:B------:R-:W-:Y:S01]  /*0b80*/  I2FP.F32.S32 R82, R82 ;  /* 0x0000005200527245 */ /* 0x000fe20000201400 */
[----:B------:R-:W-:Y:S01]  /*0b90*/  FADD R10, R83, R10 ;  /* 0x0000000a530a7221 */ /* 0x000fe20000000000 */
[----:B------:R-:W-:Y:S01]  /*0ba0*/  FADD R11, R84, R11 ;  /* 0x0000000b540b7221 */ /* 0x000fe20000000000 */
[----:B------:R-:W-:-:S02]  /*0bb0*/  IDP.2A.LO.S16.S8 R83, R7, R74, RZ ;  /* 0x0000004a07537226 */ /* 0x000fc400000016ff */
[----:B------:R-:W-:Y:S01]  /*0bc0*/  FADD R8, R81, R8 ;  /* 0x0000000851087221 */ /* 0x000fe20000000000 */
[----:B------:R-:W-:Y:S02]  /*0bd0*/  IDP.2A.LO.S16.S8 R84, R7, R75, RZ ;  /* 0x0000004b07547226 */ /* 0x000fe400000016ff */
[----:B------:R-:W-:Y:S01]  /*0be0*/  FADD R57, R82, R57 ;  /* 0x0000003952397221 */ /* 0x000fe20000000000 */
[----:B------:R-:W-:Y:S01]  /*0bf0*/  I2FP.F32.S32 R81, R80 ;  /* 0x0000005000517245 */ /* 0x000fe20000201400 */
[----:B------:R-:W0:Y:S01]  /*0c00*/  LDS R82, [R5+0xc0] ;  /* 0x0000c00005527984 */ /* 0x000e220000000800 */
[----:B------:R-:W-:Y:S02]  /*0c10*/  I2FP.F32.S32 R83, R83 ;  /* 0x0000005300537245 */ /* 0x000fe40000201400 */
[----:B------:R-:W-:Y:S01]  /*0c20*/  I2FP.F32.S32 R84, R84 ;  /* 0x0000005400547245 */ /* 0x000fe20000201400 */
[----:B------:R-:W-:Y:S01]  /*0c30*/  FADD R56, R81, R56 ;  /* 0x0000003851387221 */ /* 0x000fe20000000000 */
[----:B------:R-:W-:-:S02]  /*0c40*/  IDP.2A.LO.S16.S8 R80, R7, R76, RZ ;  /* 0x0000004c07507226 */ /* 0x000fc400000016ff */
[----:B------:R-:W-:Y:S02]  /*0c50*/  IDP.2A.LO.S16.S8 R81, R7, R77, RZ ;  /* 0x0000004d07517226 */ /* 0x000fe400000016ff */
[----:B------:R-:W-:Y:S01]  /*0c60*/  FADD R58, R83, R58 ;  /* 0x0000003a533a7221 */ /* 0x000fe20000000000 */
[----:B------:R-:W-:Y:S01]  /*0c70*/  FADD R59, R84, R59 ;  /* 0x0000003b543b7221 */ /* 0x000fe20000000000 */
[C---:B------:R-:W-:Y:S02]  /*0c80*/  IDP.2A.LO.S16.S8 R83, R7.reuse, R78, RZ ;  /* 0x0000004e07537226 */ /* 0x040fe400000016ff */
[----:B------:R-:W-:Y:S01]  /*0c90*/  IDP.2A.LO.S16.S8 R84, R7, R79, RZ ;  /* 0x0000004f07547226 */ /* 0x000fe200000016ff */
[----:B------:R-:W-:Y:S02]  /*0ca0*/  I2FP.F32.S32 R7, R80 ;  /* 0x0000005000077245 */ /* 0x000fe40000201400 */
[----:B------:R-:W-:-:S03]  /*0cb0*/  I2FP.F32.S32 R80, R81 ;  /* 0x0000005100507245 */ /* 0x000fc60000201400 */
[----:B------:R-:W-:Y:S01]  /*0cc0*/  FADD R48, R7, R48 ;  /* 0x0000003007307221 */ /* 0x000fe20000000000 */
[----:B-1----:R-:W-:Y:S02]  /*0cd0*/  IDP.2A.LO.S16.S8 R7, R6, R72, RZ ;  /* 0x0000004806077226 */ /* 0x002fe400000016ff */
[----:B------:R-:W-:Y:S01]  /*0ce0*/  FADD R49, R80, R49 ;  /* 0x0000003150317221 */ /* 0x000fe20000000000 */
[C---:B------:R-:W-:Y:S02]  /*0cf0*/  IDP.2A.LO.S16.S8 R80, R6.reuse, R73, RZ ;  /* 0x0000004906507226 */ /* 0x040fe400000016ff */
[----:B------:R-:W-:Y:S01]  /*0d00*/  IDP.2A.LO.S16.S8 R81, R6, R74, RZ ;  /* 0x0000004a06517226 */ /* 0x000fe200000016ff */
[----:B------:R-:W-:Y:S02]  /*0d10*/  I2FP.F32.S32 R88, R88 ;  /* 0x0000005800587245 */ /* 0x000fe40000201400 */
[----:B------:R-:W-:Y:S02]  /*0d20*/  I2FP.F32.S32 R83, R83 ;  /* 0x0000005300537245 */ /* 0x000fe40000201400 */
[----:B------:R-:W-:-:S02]  /*0d30*/  I2FP.F32.S32 R7, R7 ;  /* 0x0000000700077245 */ /* 0x000fc40000201400 */
[----:B------:R-:W-:Y:S02]  /*0d40*/  I2FP.F32.S32 R80, R80 ;  /* 0x0000005000507245 */ /* 0x000fe40000201400 */
[----:B------:R-:W-:Y:S01]  /*0d50*/  I2FP.F32.S32 R81, R81 ;  /* 0x0000005100517245 */ /* 0x000fe20000201400 */
[----:B------:R-:W-:Y:S01]  /*0d60*/  FADD R39, R88, R39 ;  /* 0x0000002758277221 */ /* 0x000fe20000000000 */
[----:B------:R-:W-:Y:S01]  /*0d70*/  FADD R50, R83, R50 ;  /* 0x0000003253327221 */ /* 0x000fe20000000000 */
[----:B------:R-:W1:Y:S01]  /*0d80*/  LDS R88, [R5+0xe0] ;  /* 0x0000e00005587984 */ /* 0x000e620000000800 */
[----:B------:R-:W-:Y:S01]  /*0d90*/  FADD R52, R7, R52 ;  /* 0x0000003407347221 */ /* 0x000fe20000000000 */
[----:B------:R-:W-:Y:S01]  /*0da0*/  FADD R53, R80, R53 ;  /* 0x0000003550357221 */ /* 0x000fe20000000000 */
[----:B------:R-:W-:Y:S01]  /*0db0*/  FADD R54, R81, R54 ;  /* 0x0000003651367221 */ /* 0x000fe20000000000 */
[C---:B------:R-:W-:Y:S02]  /*0dc0*/  IDP.2A.LO.S16.S8 R83, R6.reuse, R75, RZ ;  /* 0x0000004b06537226 */ /* 0x040fe400000016ff */
[----:B------:R-:W-:-:S02]  /*0dd0*/  IDP.2A.LO.S16.S8 R7, R6, R76, RZ ;  /* 0x0000004c06077226 */ /* 0x000fc400000016ff */
[C---:B------:R-:W-:Y:S02]  /*0de0*/  IDP.2A.LO.S16.S8 R80, R6.reuse, R77, RZ ;  /* 0x0000004d06507226 */ /* 0x040fe400000016ff */
[C---:B------:R-:W-:Y:S02]  /*0df0*/  IDP.2A.LO.S16.S8 R81, R6.reuse, R78, RZ ;  /* 0x0000004e06517226 */ /* 0x040fe400000016ff */
[----:B------:R-:W-:Y:S01]  /*0e00*/  IDP.2A.LO.S16.S8 R6, R6, R79, RZ ;  /* 0x0000004f06067226 */ /* 0x000fe200000016ff */
[----:B------:R-:W-:Y:S02]  /*0e10*/  I2FP.F32.S32 R80, R80 ;  /* 0x0000005000507245 */ /* 0x000fe40000201400 */
[----:B------:R-:W-:Y:S02]  /*0e20*/  I2FP.F32.S32 R84, R84 ;  /* 0x0000005400547245 */ /* 0x000fe40000201400 */
[----:B------:R-:W-:Y:S02]  /*0e30*/  I2FP.F32.S32 R6, R6 ;  /* 0x0000000600067245 */ /* 0x000fe40000201400 */
[----:B------:R-:W-:Y:S01]  /*0e40*/  I2FP.F32.S32 R81, R81 ;  /* 0x0000005100517245 */ /* 0x000fe20000201400 */
[----:B------:R-:W-:Y:S01]  /*0e50*/  FADD R45, R80, R45 ;  /* 0x0000002d502d7221 */ /* 0x000fe20000000000 */
[----:B------:R-:W-:Y:S01]  /*0e60*/  I2FP.F32.S32 R7, R7 ;  /* 0x0000000700077245 */ /* 0x000fe20000201400 */
[----:B------:R-:W-:Y:S01]  /*0e70*/  FADD R47, R6, R47 ;  /* 0x0000002f062f7221 */ /* 0x000fe20000000000 */
[----:B0-----:R-:W-:-:S02]  /*0e80*/  IDP.2A.LO.S16.S8 R6, R82, R72, RZ ;  /* 0x0000004852067226 */ /* 0x001fc400000016ff */
[----:B------:R-:W-:Y:S01]  /*0e90*/  FADD R51, R84, R51 ;  /* 0x0000003354337221 */ /* 0x000fe20000000000 */
[----:B------:R-:W-:Y:S01]  /*0ea0*/  FADD R46, R81, R46 ;  /* 0x0000002e512e7221 */ /* 0x000fe20000000000 */
[C---:B------:R-:W-:Y:S01]  /*0eb0*/  IDP.2A.LO.S16.S8 R80, R82.reuse, R73, RZ ;  /* 0x0000004952507226 */ /* 0x040fe200000016ff */
[----:B------:R-:W-:Y:S01]  /*0ec0*/  I2FP.F32.S32 R84, R83 ;  /* 0x0000005300547245 */ /* 0x000fe20000201400 */
[C---:B------:R-:W-:Y:S02]  /*0ed0*/  IDP.2A.LO.S16.S8 R81, R82.reuse, R74, RZ ;  /* 0x0000004a52517226 */ /* 0x040fe400000016ff */
[----:B------:R-:W-:Y:S01]  /*0ee0*/  FADD R44, R7, R44 ;  /* 0x0000002c072c7221 */ /* 0x000fe20000000000 */
[----:B------:R-:W-:Y:S01]  /*0ef0*/  IDP.2A.LO.S16.S8 R83, R82, R75, RZ ;  /* 0x0000004b52537226 */ /* 0x000fe200000016ff */
[----:B------:R-:W-:Y:S01]  /*0f00*/  I2FP.F32.S32 R7, R6 ;  /* 0x0000000600077245 */ /* 0x000fe20000201400 */
[----:B------:R-:W-:Y:S01]  /*0f10*/  FADD R55, R84, R55 ;  /* 0x0000003754377221 */ /* 0x000fe20000000000 */
[----:B------:R-:W-:-:S02]  /*0f20*/  I2FP.F32.S32 R80, R80 ;  /* 0x0000005000507245 */ /* 0x000fc40000201400 */
[----:B------:R-:W-:Y:S02]  /*0f30*/  I2FP.F32.S32 R81, R81 ;  /* 0x0000005100517245 */ /* 0x000fe40000201400 */
[----:B------:R-:W-:Y:S01]  /*0f40*/  I2FP.F32.S32 R84, R83 ;  /* 0x0000005300547245 */ /* 0x000fe20000201400 */
[----:B------:R-:W-:Y:S01]  /*0f50*/  FADD R6, R7, R40 ;  /* 0x0000002807067221 */ /* 0x000fe20000000000 */
[----:B------:R-:W-:Y:S01]  /*0f60*/  FADD R7, R80, R41 ;  /* 0x0000002950077221 */ /* 0x000fe20000000000 */
[----:B------:R-:W-:Y:S01]  /*0f70*/  FADD R80, R81, R42 ;  /* 0x0000002a51507221 */ /* 0x000fe20000000000 */
[----:B------:R-:W-:Y:S02]  /*0f80*/  IDP.2A.LO.S16.S8 R40, R82, R76, RZ ;  /* 0x0000004c52287226 */ /* 0x000fe400000016ff */
[----:B------:R-:W-:Y:S01]  /*0f90*/  FADD R81, R84, R43 ;  /* 0x0000002b54517221 */ /* 0x000fe20000000000 */
[C---:B------:R-:W-:Y:S02]  /*0fa0*/  IDP.2A.LO.S16.S8 R42, R82.reuse, R77, RZ ;  /* 0x0000004d522a7226 */ /* 0x040fe400000016ff */
[----:B------:R-:W-:-:S02]  /*0fb0*/  IDP.2A.LO.S16.S8 R43, R82, R78, RZ ;  /* 0x0000004e522b7226 */ /* 0x000fc400000016ff */
[----:B------:R-:W-:Y:S01]  /*0fc0*/  IDP.2A.LO.S16.S8 R82, R82, R79, RZ ;  /* 0x0000004f52527226 */ /* 0x000fe200000016ff */
[----:B------:R-:W-:Y:S02]  /*0fd0*/  I2FP.F32.S32 R41, R40 ;  /* 0x0000002800297245 */ /* 0x000fe40000201400 */
[----:B------:R-:W-:Y:S02]  /*0fe0*/  I2FP.F32.S32 R87, R87 ;  /* 0x0000005700577245 */ /* 0x000fe40000201400 */
[----:B------:R-:W-:Y:S02]  /*0ff0*/  I2FP.F32.S32 R42, R42 ;  /* 0x0000002a002a7245 */ /* 0x000fe40000201400 */
[----:B------:R-:W-:Y:S02]  /*1000*/  I2FP.F32.S32 R43, R43 ;  /* 0x0000002b002b7245 */ /* 0x000fe40000201400 */
[----:B------:R-:W-:Y:S01]  /*1010*/  I2FP.F32.S32 R40, R82 ;  /* 0x0000005200287245 */ /* 0x000fe20000201400 */
[----:B------:R-:W-:Y:S01]  /*1020*/  FADD R38, R87, R38 ;  /* 0x0000002657267221 */ /* 0x000fe20000000000 */
[----:B------:R-:W-:Y:S01]  /*1030*/  FADD R82, R41, R60 ;  /* 0x0000003c29527221 */ /* 0x000fe20000000000 */
[----:B------:R-:W-:Y:S01]  /*1040*/  FADD R83, R42, R61 ;  /* 0x0000003d2a537221 */ /* 0x000fe20000000000 */
[----:B------:R-:W-:Y:S01]  /*1050*/  FADD R84, R43, R62 ;  /* 0x0000003e2b547221 */ /* 0x000fe20000000000 */
[----:B------:R-:W-:Y:S01]  /*1060*/  FADD R85, R40, R63 ;  /* 0x0000003f28557221 */ /* 0x000fe20000000000 */
[----:B------:R-:W-:Y:S01]  /*1070*/  LDS R87, [R5+0x10] ;  /* 0x0000100005577984 */ /* 0x000fe20000000800 */
[----:B-1----:R-:W-:-:S03]  /*1080*/  IDP.2A.LO.S16.S8 R72, R88, R72, RZ ;  /* 0x0000004858487226 */ /* 0x002fc600000016ff */
[----:B------:R-:W0:Y:S02]  /*1090*/  LDS.128 R40, [R86+0x800] ;  /* 0x0008000056287984 */ /* 0x000e240000000c00 */
[----:B------:R-:W-:Y:S01]  /*10a0*/  I2FP.F32.S32 R61, R72 ;  /* 0x00000048003d7245 */ /* 0x000fe20000201400 */
[C---:B------:R-:W-:Y:S02]  /*10b0*/  IDP.2A.LO.S16.S8 R73, R88.reuse, R73, RZ ;  /* 0x0000004958497226 */ /* 0x040fe400000016ff */
[----:B------:R-:W-:Y:S02]  /*10c0*/  IDP.2A.LO.S16.S8 R74, R88, R74, RZ ;  /* 0x0000004a584a7226 */ /* 0x000fe400000016ff */
[----:B------:R-:W-:Y:S02]  /*10d0*/  FADD R64, R61, R64 ;  /* 0x000000403d407221 */ /* 0x000fe40000000000 */
[----:B------:R-:W1:Y:S01]  /*10e0*/  LDS.128 R60, [R86+0x810] ;  /* 0x00081000563c7984 */ /* 0x000e620000000c00 */
[----:B------:R-:W-:-:S02]  /*10f0*/  I2FP.F32.S32 R72, R73 ;  /* 0x0000004900487245 */ /* 0x000fc40000201400 */
[----:B------:R-:W-:Y:S01]  /*1100*/  I2FP.F32.S32 R73, R74 ;  /* 0x0000004a00497245 */ /* 0x000fe20000201400 */
[----:B------:R-:W-:-:S04]  /*1110*/  IDP.2A.LO.S16.S8 R75, R88, R75, RZ ;  /* 0x0000004b584b7226 */ /* 0x000fc800000016ff */
[----:B------:R-:W-:Y:S02]  /*1120*/  FADD R66, R73, R66 ;  /* 0x0000004249427221 */ /* 0x000fe40000000000 */
[----:B------:R-:W2:Y:S01]  /*1130*/  LDS R73, [R5+0x30] ;  /* 0x0000300005497984 */ /* 0x000ea20000000800 */
[----:B------:R-:W-:Y:S01]  /*1140*/  I2FP.F32.S32 R74, R75 ;  /* 0x0000004b004a7245 */ /* 0x000fe20000201400 */
[C---:B------:R-:W-:Y:S02]  /*1150*/  IDP.2A.LO.S16.S8 R79, R88.reuse, R79, RZ ;  /* 0x0000004f584f7226 */ /* 0x040fe400000016ff */
[----:B------:R-:W-:Y:S02]  /*1160*/  IDP.2A.LO.S16.S8 R77, R88, R77, RZ ;  /* 0x0000004d584d7226 */ /* 0x000fe400000016ff */
[----:B------:R-:W-:Y:S01]  /*1170*/  FADD R65, R72, R65 ;  /* 0x0000004148417221 */ /* 0x000fe20000000000 */
[----:B------:R-:W-:Y:S01]  /*1180*/  FADD R67, R74, R67 ;  /* 0x000000434a437221 */ /* 0x000fe20000000000 */
[C---:B------:R-:W-:Y:S01]  /*1190*/  IDP.2A.LO.S16.S8 R76, R88.reuse, R76, RZ ;  /* 0x0000004c584c7226 */ /* 0x040fe200000016ff */
[----:B------:R-:W-:Y:S01]  /*11a0*/  I2FP.F32.S32 R74, R79 ;  /* 0x0000004f004a7245 */ /* 0x000fe20000201400 */
[----:B------:R-:W-:Y:S01]  /*11b0*/  IDP.2A.LO.S16.S8 R78, R88, R78, RZ ;  /* 0x0000004e584e7226 */ /* 0x000fe200000016ff */
[----:B------:R-:W-:-:S02]  /*11c0*/  I2FP.F32.S32 R72, R77 ;  /* 0x0000004d00487245 */ /* 0x000fc40000201400 */
[----:B------:R-:W-:Y:S01]  /*11d0*/  I2FP.F32.S32 R75, R76 ;  /* 0x0000004c004b7245 */ /* 0x000fe20000201400 */
[----:B------:R-:W-:Y:S01]  /*11e0*/  FADD R71, R74, R71 ;  /* 0x000000474a477221 */ /* 0x000fe20000000000 */
[----:B------:R-:W-:Y:S01]  /*11f0*/  I2FP.F32.S32 R77, R78 ;  /* 0x0000004e004d7245 */ /* 0x000fe20000201400 */
[----:B------:R-:W-:Y:S01]  /*1200*/  FADD R69, R72, R69 ;  /* 0x0000004548457221 */ /* 0x000fe20000000000 */
[C---:B0-----:R-:W-:Y:S02]  /*1210*/  IDP.2A.LO.S16.S8 R74, R87.reuse, R41, RZ ;  /* 0x00000029574a7226 */ /* 0x041fe400000016ff */
[C---:B------:R-:W-:Y:S02]  /*1220*/  IDP.2A.LO.S16.S8 R76, R87.reuse, R42, RZ ;  /* 0x0000002a574c7226 */ /* 0x040fe400000016ff */
[----:B------:R-:W-:Y:S02]  /*1230*/  IDP.2A.LO.S16.S8 R72, R87, R40, RZ ;  /* 0x0000002857487226 */ /* 0x000fe400000016ff */
[----:B------:R-:W-:Y:S01]  /*1240*/  FADD R70, R77, R70 ;  /* 0x000000464d467221 */ /* 0x000fe20000000000 */
[----:B------:R-:W-:Y:S01]  /*1250*/  FADD R68, R75, R68 ;  /* 0x000000444b447221 */ /* 0x000fe20000000000 */
[----:B------:R-:W-:-:S02]  /*1260*/  I2FP.F32.S32 R74, R74 ;  /* 0x0000004a004a7245 */ /* 0x000fc40000201400 */
[----:B------:R-:W-:Y:S02]  /*1270*/  I2FP.F32.S32 R77, R76 ;  /* 0x0000004c004d7245 */ /* 0x000fe40000201400 */
[----:B------:R-:W-:Y:S02]  /*1280*/  I2FP.F32.S32 R75, R72 ;  /* 0x00000048004b7245 */ /* 0x000fe40000201400 */
[----:B------:R-:W0:Y:S01]  /*1290*/  LDS R72, [R5+0x50] ;  /* 0x0000500005487984 */ /* 0x000e220000000800 */
[----:B------:R-:W-:Y:S01]  /*12a0*/  FADD R37, R37, R74 ;  /* 0x0000004a25257221 */ /* 0x000fe20000000000 */
[----:B------:R-:W-:Y:S01]  /*12b0*/  FADD R38, R38, R77 ;  /* 0x0000004d26267221 */ /* 0x000fe20000000000 */
[C---:B------:R-:W-:Y:S02]  /*12c0*/  IDP.2A.LO.S16.S8 R78, R87.reuse, R43, RZ ;  /* 0x0000002b574e7226 */ /* 0x040fe400000016ff */
[C---:B-1----:R-:W-:Y:S02]  /*12d0*/  IDP.2A.LO.S16.S8 R74, R87.reuse, R60, RZ ;  /* 0x0000003c574a7226 */ /* 0x042fe400000016ff */
[----:B------:R-:W-:-:S02]  /*12e0*/  IDP.2A.LO.S16.S8 R76, R87, R61, RZ ;  /* 0x0000003d574c7226 */ /* 0x000fc400000016ff */
[C---:B------:R-:W-:Y:S02]  /*12f0*/  IDP.2A.LO.S16.S8 R77, R87.reuse, R62, RZ ;  /* 0x0000003e574d7226 */ /* 0x040fe400000016ff */
[----:B------:R-:W-:Y:S02]  /*1300*/  IDP.2A.LO.S16.S8 R87, R87, R63, RZ ;  /* 0x0000003f57577226 */ /* 0x000fe400000016ff */
[----:B------:R-:W-:Y:S01]  /*1310*/  FADD R36, R36, R75 ;  /* 0x0000004b24247221 */ /* 0x000fe20000000000 */
[----:B------:R-:W-:Y:S02]  /*1320*/  I2FP.F32.S32 R75, R74 ;  /* 0x0000004a004b7245 */ /* 0x000fe40000201400 */
[----:B------:R-:W-:Y:S02]  /*1330*/  I2FP.F32.S32 R74, R87 ;  /* 0x00000057004a7245 */ /* 0x000fe40000201400 */
[----:B------:R-:W-:Y:S02]  /*1340*/  I2FP.F32.S32 R77, R77 ;  /* 0x0000004d004d7245 */ /* 0x000fe40000201400 */
[----:B------:R-:W-:Y:S01]  /*1350*/  I2FP.F32.S32 R76, R76 ;  /* 0x0000004c004c7245 */ /* 0x000fe20000201400 */
[----:B------:R-:W-:Y:S01]  /*1360*/  FADD R35, R35, R74 ;  /* 0x0000004a23237221 */ /* 0x000fe20000000000 */
[----:B--2---:R-:W-:-:S02]  /*1370*/  IDP.2A.LO.S16.S8 R74, R73, R40, RZ ;  /* 0x00000028494a7226 */ /* 0x004fc400000016ff */
[----:B------:R-:W-:Y:S01]  /*1380*/  FADD R34, R34, R77 ;  /* 0x0000004d22227221 */ /* 0x000fe20000000000 */
[----:B------:R-:W-:Y:S02]  /*1390*/  IDP.2A.LO.S16.S8 R77, R73, R42, RZ ;  /* 0x0000002a494d7226 */ /* 0x000fe400000016ff */
[----:B------:R-:W-:Y:S01]  /*13a0*/  FADD R33, R33, R76 ;  /* 0x0000004c21217221 */ /* 0x000fe20000000000 */
[----:B------:R-:W-:Y:S01]  /*13b0*/  I2FP.F32.S32 R78, R78 ;  /* 0x0000004e004e7245 */ /* 0x000fe20000201400 */
[----:B------:R-:W-:Y:S01]  /*13c0*/  FADD R32, R32, R75 ;  /* 0x0000004b20207221 */ /* 0x000fe20000000000 */
[----:B------:R-:W-:Y:S01]  /*13d0*/  IDP.2A.LO.S16.S8 R76, R73, R41, RZ ;  /* 0x00000029494c7226 */ /* 0x000fe200000016ff */
[----:B------:R-:W-:Y:S02]  /*13e0*/  I2FP.F32.S32 R75, R74 ;  /* 0x0000004a004b7245 */ /* 0x000fe40000201400 */
[----:B------:R-:W1:Y:S01]  /*13f0*/  LDS R74, [R5+0x70] ;  /* 0x00007000054a7984 */ /* 0x000e620000000800 */
[----:B------:R-:W-:Y:S01]  /*1400*/  I2FP.F32.S32 R77, R77 ;  /* 0x0000004d004d7245 */ /* 0x000fe20000201400 */
[----:B------:R-:W-:Y:S01]  /*1410*/  FADD R39, R39, R78 ;  /* 0x0000004e27277221 */ /* 0x000fe20000000000 */
[----:B------:R-:W-:Y:S01]  /*1420*/  I2FP.F32.S32 R76, R76 ;  /* 0x0000004c004c7245 */ /* 0x000fe20000201400 */
[----:B------:R-:W-:-:S02]  /*1430*/  IDP.2A.LO.S16.S8 R78, R73, R43, RZ ;  /* 0x0000002b494e7226 */ /* 0x000fc400000016ff */
[----:B------:R-:W-:Y:S01]  /*1440*/  FADD R30, R30, R77 ;  /* 0x0000004d1e1e7221 */ /* 0x000fe20000000000 */
[----:B------:R-:W-:Y:S02]  /*1450*/  IDP.2A.LO.S16.S8 R77, R73, R62, RZ ;  /* 0x0000003e494d7226 */ /* 0x000fe400000016ff */
[----:B------:R-:W-:Y:S01]  /*1460*/  FADD R28, R28, R75 ;  /* 0x0000004b1c1c7221 */ /* 0x000fe20000000000 */
[----:B------:R-:W-:Y:S01]  /*1470*/  FADD R29, R29, R76 ;  /* 0x0000004c1d1d7221 */ /* 0x000fe20000000000 */
[----:B------:R-:W-:Y:S01]  /*1480*/  I2FP.F32.S32 R78, R78 ;  /* 0x0000004e004e7245 */ /* 0x000fe20000201400 */
[C---:B------:R-:W-:Y:S02]  /*1490*/  IDP.2A.LO.S16.S8 R75, R73.reuse, R60, RZ ;  /* 0x0000003c494b7226 */ /* 0x040fe400000016ff */
[C---:B------:R-:W-:Y:S02]  /*14a0*/  IDP.2A.LO.S16.S8 R76, R73.reuse, R61, RZ ;  /* 0x0000003d494c7226 */ /* 0x040fe400000016ff */
[----:B------:R-:W-:Y:S01]  /*14b0*/  IDP.2A.LO.S16.S8 R73, R73, R63, RZ ;  /* 0x0000003f49497226 */ /* 0x000fe200000016ff */
[----:B------:R-:W-:Y:S01]  /*14c0*/  I2FP.F32.S32 R77, R77 ;  /* 0x0000004d004d7245 */ /* 0x000fe20000201400 */
[----:B------:R-:W-:-:S03]  /*14d0*/  FADD R31, R31, R78 ;  /* 0x0000004e1f1f7221 */ /* 0x000fc60000000000 */
[----:B------:R-:W-:Y:S01]  /*14e0*/  I2FP.F32.S32 R78, R73 ;  /* 0x00000049004e7245 */ /* 0x000fe20000201400 */
[----:B------:R-:W-:Y:S01]  /*14f0*/  FADD R26, R26, R77 ;  /* 0x0000004d1a1a7221 */ /* 0x000fe20000000000 */
[C---:B0-----:R-:W-:Y:S01]  /*1500*/  IDP.2A.LO.S16.S8 R77, R72.reuse, R42, RZ ;  /* 0x0000002a484d7226 */ /* 0x041fe200000016ff */
[----:B------:R-:W-:Y:S01]  /*1510*/  I2FP.F32.S32 R75, R75 ;  /* 0x0000004b004b7245 */ /* 0x000fe20000201400 */
[C---:B------:R-:W-:Y:S02]  /*1520*/  IDP.2A.LO.S16.S8 R73, R72.reuse, R40, RZ ;  /* 0x0000002848497226 */ /* 0x040fe400000016ff */
[----:B------:R-:W-:Y:S01]  /*1530*/  FADD R27, R27, R78 ;  /* 0x0000004e1b1b7221 */ /* 0x000fe20000000000 */
[----:B------:R-:W-:Y:S01]  /*1540*/  IDP.2A.LO.S16.S8 R78, R72, R43, RZ ;  /* 0x0000002b484e7226 */ /* 0x000fe200000016ff */
[----:B------:R-:W-:Y:S01]  /*1550*/  I2FP.F32.S32 R77, R77 ;  /* 0x0000004d004d7245 */ /* 0x000fe20000201400 */
[----:B------:R-:W-:Y:S01]  /*1560*/  FADD R24, R24, R75 ;  /* 0x0000004b18187221 */ /* 0x000fe20000000000 */
[----:B------:R-:W-:Y:S01]  /*1570*/  I2FP.F32.S32 R76, R76 ;  /* 0x0000004c004c7245 */ /* 0x000fe20000201400 */
[----:B------:R-:W-:Y:S01]  /*1580*/  IDP.2A.LO.S16.S8 R75, R72, R41, RZ ;  /* 0x00000029484b7226 */ /* 0x000fe200000016ff */
[----:B------:R-:W-:-:S02]  /*1590*/  I2FP.F32.S32 R73, R73 ;  /* 0x0000004900497245 */ /* 0x000fc40000201400 */
[----:B------:R-:W-:Y:S01]  /*15a0*/  I2FP.F32.S32 R78, R78 ;  /* 0x0000004e004e7245 */ /* 0x000fe20000201400 */
[----:B------:R-:W-:Y:S01]  /*15b0*/  FADD R22, R22, R77 ;  /* 0x0000004d16167221 */ /* 0x000fe20000000000 */
[----:B------:R-:W-:Y:S02]  /*15c0*/  IDP.2A.LO.S16.S8 R77, R72, R62, RZ ;  /* 0x0000003e484d7226 */ /* 0x000fe400000016ff */
[----:B------:R-:W-:Y:S01]  /*15d0*/  FADD R25, R25, R76 ;  /* 0x0000004c19197221 */ /* 0x000fe20000000000 */
[----:B------:R-:W-:Y:S01]  /*15e0*/  FADD R20, R20, R73 ;  /* 0x0000004914147221 */ /* 0x000fe20000000000 */
[----:B------:R-:W-:Y:S01]  /*15f0*/  I2FP.F32.S32 R76, R75 ;  /* 0x0000004b004c7245 */ /* 0x000fe20000201400 */
[----:B------:R-:W-:Y:S01]  /*1600*/  FADD R23, R23, R78 ;  /* 0x0000004e17177221 */ /* 0x000fe20000000000 */
[C---:B------:R-:W-:Y:S02]  /*1610*/  IDP.2A.LO.S16.S8 R73, R72.reuse, R60, RZ ;  /* 0x0000003c48497226 */ /* 0x040fe400000016ff */
[----:B------:R-:W-:-:S02]  /*1620*/  IDP.2A.LO.S16.S8 R75, R72, R61, RZ ;  /* 0x0000003d484b7226 */ /* 0x000fc400000016ff */
[----:B------:R-:W-:Y:S01]  /*1630*/  IDP.2A.LO.S16.S8 R78, R72, R63, RZ ;  /* 0x0000003f484e7226 */ /* 0x000fe200000016ff */
[----:B------:R-:W-:Y:S01]  /*1640*/  I2FP.F32.S32 R77, R77 ;  /* 0x0000004d004d7245 */ /* 0x000fe20000201400 */
[----:B------:R-:W0:Y:S01]  /*1650*/  LDS R72, [R5+0x90] ;  /* 0x0000900005487984 */ /* 0x000e220000000800 */
[----:B------:R-:W-:Y:S01]  /*1660*/  I2FP.F32.S32 R73, R73 ;  /* 0x0000004900497245 */ /* 0x000fe20000201400 */
[----:B------:R-:W-:Y:S01]  /*1670*/  FADD R21, R21, R76 ;  /* 0x0000004c15157221 */ /* 0x000fe20000000000 */
[----:B------:R-:W-:Y:S01]  /*1680*/  I2FP.F32.S32 R76, R75 ;  /* 0x0000004b004c7245 */ /* 0x000fe20000201400 */
[----:B------:R-:W-:Y:S01]  /*1690*/  FADD R18, R18, R77 ;  /* 0x0000004d12127221 */ /* 0x000fe20000000000 */
[----:B-1----:R-:W-:Y:S02]  /*16a0*/  IDP.2A.LO.S16.S8 R75, R74, R41, RZ ;  /* 0x000000294a4b7226 */ /* 0x002fe400000016ff */
[----:B------:R-:W-:Y:S01]  /*16b0*/  FADD R16, R16, R73 ;  /* 0x0000004910107221 */ /* 0x000fe20000000000 */
[----:B------:R-:W-:-:S02]  /*16c0*/  IDP.2A.LO.S16.S8 R77, R74, R42, RZ ;  /* 0x0000002a4a4d7226 */ /* 0x000fc400000016ff */
[----:B------:R-:W-:Y:S02]  /*16d0*/  IDP.2A.LO.S16.S8 R73, R74, R40, RZ ;  /* 0x000000284a497226 */ /* 0x000fe400000016ff */
[----:B------:R-:W-:Y:S01]  /*16e0*/  FADD R17, R17, R76 ;  /* 0x0000004c11117221 */ /* 0x000fe20000000000 */
[----:B------:R-:W-:Y:S02]  /*16f0*/  I2FP.F32.S32 R78, R78 ;  /* 0x0000004e004e7245 */ /* 0x000fe40000201400 */
[----:B------:R-:W-:Y:S02]  /*1700*/  I2FP.F32.S32 R76, R75 ;  /* 0x0000004b004c7245 */ /* 0x000fe40000201400 */
[----:B------:R-:W-:Y:S02]  /*1710*/  I2FP.F32.S32 R77, R77 ;  /* 0x0000004d004d7245 */ /* 0x000fe40000201400 */
[----:B------:R-:W-:Y:S01]  /*1720*/  I2FP.F32.S32 R73, R73 ;  /* 0x0000004900497245 */ /* 0x000fe20000201400 */
[----:B------:R-:W-:Y:S01]  /*1730*/  FADD R19, R19, R78 ;  /* 0x0000004e13137221 */ /* 0x000fe20000000000 */
[----:B------:R-:W-:Y:S01]  /*1740*/  FADD R13, R13, R76 ;  /* 0x0000004c0d0d7221 */ /* 0x000fe20000000000 */
[----:B------:R-:W-:Y:S01]  /*1750*/  FADD R14, R14, R77 ;  /* 0x0000004d0e0e7221 */ /* 0x000fe20000000000 */
[----:B------:R-:W-:-:S02]  /*1760*/  IDP.2A.LO.S16.S8 R78, R74, R43, RZ ;  /* 0x0000002b4a4e7226 */ /* 0x000fc400000016ff */
[----:B------:R-:W-:Y:S01]  /*1770*/  FADD R12, R12, R73 ;  /* 0x000000490c0c7221 */ /* 0x000fe20000000000 */
[C---:B------:R-:W-:Y:S01]  /*1780*/  IDP.2A.LO.S16.S8 R75, R74.reuse, R60, RZ ;  /* 0x0000003c4a4b7226 */ /* 0x040fe200000016ff */
[----:B------:R-:W1:Y:S01]  /*1790*/  LDS R73, [R5+0xb0] ;  /* 0x0000b00005497984 */ /* 0x000e620000000800 */
[C---:B------:R-:W-:Y:S02]  /*17a0*/  IDP.2A.LO.S16.S8 R76, R74.reuse, R61, RZ ;  /* 0x0000003d4a4c7226 */ /* 0x040fe400000016ff */
[C---:B------:R-:W-:Y:S02]  /*17b0*/  IDP.2A.LO.S16.S8 R77, R74.reuse, R62, RZ ;  /* 0x0000003e4a4d7226 */ /* 0x040fe400000016ff */
[----:B------:R-:W-:Y:S01]  /*17c0*/  IDP.2A.LO.S16.S8 R74, R74, R63, RZ ;  /* 0x0000003f4a4a7226 */ /* 0x000fe200000016ff */
[----:B------:R-:W-:-:S04]  /*17d0*/  I2FP.F32.S32 R75, R75 ;  /* 0x0000004b004b7245 */ /* 0x000fc80000201400 */
[----:B------:R-:W-:Y:S01]  /*17e0*/  I2FP.F32.S32 R74, R74 ;  /* 0x0000004a004a7245 */ /* 0x000fe20000201400 */
[----:B------:R-:W-:Y:S02]  /*17f0*/  FADD R8, R8, R75 ;  /* 0x0000004b08087221 */ /* 0x000fe40000000000 */
[----:B------:R-:W-:Y:S02]  /*1800*/  LDS R75, [R5+0xf0] ;  /* 0x0000f000054b7984 */ /* 0x000fe40000000800 */
[----:B------:R-:W-:Y:S02]  /*1810*/  FADD R11, R11, R74 ;  /* 0x0000004a0b0b7221 */ /* 0x000fe40000000000 */
[----:B------:R2:W3:Y:S01]  /*1820*/  LDS R74, [R5+0xd0] ;  /* 0x0000d000054a7984 */ /* 0x0004e20000000800 */
[----:B------:R-:W-:Y:S02]  /*1830*/  I2FP.F32.S32 R76, R76 ;  /* 0x0000004c004c7245 */ /* 0x000fe40000201400 */
[----:B------:R-:W-:-:S03]  /*1840*/  I2FP.F32.S32 R77, R77 ;  /* 0x0000004d004d7245 */ /* 0x000fc60000201400 */
[----:B------:R-:W-:Y:S01]  /*1850*/  FADD R9, R9, R76 ;  /* 0x0000004c09097221 */ /* 0x000fe20000000000 */
[----:B0-----:R-:W-:Y:S02]  /*1860*/  IDP.2A.LO.S16.S8 R76, R72, R40, RZ ;  /* 0x00000028484c7226 */ /* 0x001fe400000016ff */
[----:B------:R-:W-:Y:S01]  /*1870*/  FADD R10, R10, R77 ;  /* 0x0000004d0a0a7221 */ /* 0x000fe20000000000 */
[----:B------:R-:W-:Y:S02]  /*1880*/  I2FP.F32.S32 R78, R78 ;  /* 0x0000004e004e7245 */ /* 0x000fe40000201400 */
[----:B------:R-:W-:Y:S01]  /*1890*/  I2FP.F32.S32 R77, R76 ;  /* 0x0000004c004d7245 */ /* 0x000fe20000201400 */
[C---:B------:R-:W-:Y:S02]  /*18a0*/  IDP.2A.LO.S16.S8 R76, R72.reuse, R61, RZ ;  /* 0x0000003d484c7226 */ /* 0x040fe400000016ff */
[----:B------:R-:W-:Y:S01]  /*18b0*/  FADD R15, R15, R78 ;  /* 0x0000004e0f0f7221 */ /* 0x000fe20000000000 */
[----:B------:R-:W-:-:S02]  /*18c0*/  IDP.2A.LO.S16.S8 R78, R72, R41, RZ ;  /* 0x00000029484e7226 */ /* 0x000fc400000016ff */
[----:B------:R-:W-:Y:S01]  /*18d0*/  FADD R56, R56, R77 ;  /* 0x0000004d38387221 */ /* 0x000fe20000000000 */
[C---:B------:R-:W-:Y:S02]  /*18e0*/  IDP.2A.LO.S16.S8 R79, R72.reuse, R42, RZ ;  /* 0x0000002a484f7226 */ /* 0x040fe400000016ff */
[C---:B------:R-:W-:Y:S02]  /*18f0*/  IDP.2A.LO.S16.S8 R86, R72.reuse, R43, RZ ;  /* 0x0000002b48567226 */ /* 0x040fe400000016ff */
[C---:B--2---:R-:W-:Y:S02]  /*1900*/  IDP.2A.LO.S16.S8 R5, R72.reuse, R60, RZ ;  /* 0x0000003c48057226 */ /* 0x044fe400000016ff */
[C---:B------:R-:W-:Y:S02]  /*1910*/  IDP.2A.LO.S16.S8 R77, R72.reuse, R62, RZ ;  /* 0x0000003e484d7226 */ /* 0x040fe400000016ff */
[----:B------:R-:W-:Y:S01]  /*1920*/  IDP.2A.LO.S16.S8 R72, R72, R63, RZ ;  /* 0x0000003f48487226 */ /* 0x000fe200000016ff */
[----:B------:R-:W-:-:S02]  /*1930*/  I2FP.F32.S32 R76, R76 ;  /* 0x0000004c004c7245 */ /* 0x000fc40000201400 */
[----:B------:R-:W-:Y:S02]  /*1940*/  I2FP.F32.S32 R5, R5 ;  /* 0x0000000500057245 */ /* 0x000fe40000201400 */
[----:B------:R-:W-:Y:S01]  /*1950*/  I2FP.F32.S32 R72, R72 ;  /* 0x0000004800487245 */ /* 0x000fe20000201400 */
[----:B------:R-:W-:Y:S01]  /*1960*/  FADD R49, R49, R76 ;  /* 0x0000004c31317221 */ /* 0x000fe20000000000 */
[----:B------:R-:W-:Y:S01]  /*1970*/  I2FP.F32.S32 R78, R78 ;  /* 0x0000004e004e7245 */ /* 0x000fe20000201400 */
[----:B-1----:R-:W-:Y:S01]  /*1980*/  IDP.2A.LO.S16.S8 R76, R73, R42, RZ ;  /* 0x0000002a494c7226 */ /* 0x002fe200000016ff */
[----:B------:R-:W-:Y:S01]  /*1990*/  I2FP.F32.S32 R77, R77 ;  /* 0x0000004d004d7245 */ /* 0x000fe20000201400 */
[----:B------:R-:W-:Y:S01]  /*19a0*/  FADD R48, R48, R5 ;  /* 0x0000000530307221 */ /* 0x000fe20000000000 */
[----:B------:R-:W-:Y:S01]  /*19b0*/  FADD R51, R51, R72 ;  /* 0x0000004833337221 */ /* 0x000fe20000000000 */
[----:B------:R-:W-:Y:S02]  /*19c0*/  IDP.2A.LO.S16.S8 R5, R73, R40, RZ ;  /* 0x0000002849057226 */ /* 0x000fe400000016ff */
[----:B------:R-:W-:Y:S01]  /*19d0*/  FADD R57, R57, R78 ;  /* 0x0000004e39397221 */ /* 0x000fe20000000000 */
[----:B------:R-:W-:-:S02]  /*19e0*/  IDP.2A.LO.S16.S8 R72, R73, R41, RZ ;  /* 0x0000002949487226 */ /* 0x000fc400000016ff */
[----:B------:R-:W-:Y:S01]  /*19f0*/  FADD R50, R50, R77 ;  /* 0x0000004d32327221 */ /* 0x000fe20000000000 */
[----:B------:R-:W-:Y:S01]  /*1a00*/  IDP.2A.LO.S16.S8 R78, R73, R43, RZ ;  /* 0x0000002b494e7226 */ /* 0x000fe200000016ff */
[----:B------:R-:W-:Y:S02]  /*1a10*/  I2FP.F32.S32 R79, R79 ;  /* 0x0000004f004f7245 */ /* 0x000fe40000201400 */
[----:B------:R-:W-:Y:S02]  /*1a20*/  I2FP.F32.S32 R77, R76 ;  /* 0x0000004c004d7245 */ /* 0x000fe40000201400 */
[----:B------:R-:W-:Y:S02]  /*1a30*/  I2FP.F32.S32 R86, R86 ;  /* 0x0000005600567245 */ /* 0x000fe40000201400 */
[----:B------:R-:W-:Y:S02]  /*1a40*/  I2FP.F32.S32 R5, R5 ;  /* 0x0000000500057245 */ /* 0x000fe40000201400 */
[----:B------:R-:W-:Y:S01]  /*1a50*/  I2FP.F32.S32 R72, R72 ;  /* 0x0000004800487245 */ /* 0x000fe20000201400 */
[----:B------:R-:W-:Y:S01]  /*1a60*/  FADD R58, R58, R79 ;  /* 0x0000004f3a3a7221 */ /* 0x000fe20000000000 */
[----:B------:R-:W-:Y:S01]  /*1a70*/  I2FP.F32.S32 R78, R78 ;  /* 0x0000004e004e7245 */ /* 0x000fe20000201400 */
[----:B------:R-:W-:Y:S01]  /*1a80*/  FADD R54, R54, R77 ;  /* 0x0000004d36367221 */ /* 0x000fe20000000000 */
[----:B---3--:R-:W-:-:S02]  /*1a90*/  IDP.2A.LO.S16.S8 R88, R74, R40, RZ ;  /* 0x000000284a587226 */ /* 0x008fc400000016ff */
[----:B------:R-:W-:Y:S01]  /*1aa0*/  FADD R59, R59, R86 ;  /* 0x000000563b3b7221 */ /* 0x000fe20000000000 */
[C---:B------:R-:W-:Y:S02]  /*1ab0*/  IDP.2A.LO.S16.S8 R76, R75.reuse, R40, RZ ;  /* 0x000000284b4c7226 */ /* 0x040fe400000016ff */
[----:B------:R-:W-:Y:S01]  /*1ac0*/  FADD R52, R52, R5 ;  /* 0x0000000534347221 */ /* 0x000fe20000000000 */
[CC--:B------:R-:W-:Y:S02]  /*1ad0*/  IDP.2A.LO.S16.S8 R40, R74.reuse, R41.reuse, RZ ;  /* 0x000000294a287226 */ /* 0x0c0fe400000016ff */
[C---:B------:R-:W-:Y:S02]  /*1ae0*/  IDP.2A.LO.S16.S8 R77, R75.reuse, R41, RZ ;  /* 0x000000294b4d7226 */ /* 0x040fe400000016ff */
[-C--:B------:R-:W-:Y:S02]  /*1af0*/  IDP.2A.LO.S16.S8 R87, R74, R42.reuse, RZ ;  /* 0x0000002a4a577226 */ /* 0x080fe400000016ff */
[----:B------:R-:W-:-:S02]  /*1b00*/  IDP.2A.LO.S16.S8 R79, R75, R42, RZ ;  /* 0x0000002a4b4f7226 */ /* 0x000fc400000016ff */
[----:B------:R-:W-:Y:S01]  /*1b10*/  FADD R53, R53, R72 ;  /* 0x0000004835357221 */ /* 0x000fe20000000000 */
[CC--:B------:R-:W-:Y:S02]  /*1b20*/  IDP.2A.LO.S16.S8 R42, R74.reuse, R43.reuse, RZ ;  /* 0x0000002b4a2a7226 */ /* 0x0c0fe400000016ff */
[----:B------:R-:W-:Y:S02]  /*1b30*/  IDP.2A.LO.S16.S8 R86, R75, R43, RZ ;  /* 0x0000002b4b567226 */ /* 0x000fe400000016ff */
[----:B------:R-:W-:Y:S02]  /*1b40*/  IDP.2A.LO.S16.S8 R41, R73, R61, RZ ;  /* 0x0000003d49297226 */ /* 0x000fe400000016ff */
[----:B------:R-:W-:Y:S01]  /*1b50*/  FADD R55, R55, R78 ;  /* 0x0000004e37377221 */ /* 0x000fe20000000000 */
[-C--:B------:R-:W-:Y:S02]  /*1b60*/  IDP.2A.LO.S16.S8 R89, R73, R60.reuse, RZ ;  /* 0x0000003c49597226 */ /* 0x080fe400000016ff */
[----:B------:R-:W-:-:S02]  /*1b70*/  IDP.2A.LO.S16.S8 R43, R74, R60, RZ ;  /* 0x0000003c4a2b7226 */ /* 0x000fc400000016ff */
[----:B------:R-:W-:Y:S02]  /*1b80*/  IDP.2A.LO.S16.S8 R5, R75, R60, RZ ;  /* 0x0000003c4b057226 */ /* 0x000fe400000016ff */
[-C--:B------:R-:W-:Y:S02]  /*1b90*/  IDP.2A.LO.S16.S8 R90, R73, R62.reuse, RZ ;  /* 0x0000003e495a7226 */ /* 0x080fe400000016ff */
[CC--:B------:R-:W-:Y:S02]  /*1ba0*/  IDP.2A.LO.S16.S8 R60, R74.reuse, R61.reuse, RZ ;  /* 0x0000003d4a3c7226 */ /* 0x0c0fe400000016ff */
[C---:B------:R-:W-:Y:S02]  /*1bb0*/  IDP.2A.LO.S16.S8 R72, R75.reuse, R61, RZ ;  /* 0x0000003d4b487226 */ /* 0x040fe400000016ff */
[-C--:B------:R-:W-:Y:S02]  /*1bc0*/  IDP.2A.LO.S16.S8 R61, R74, R62.reuse, RZ ;  /* 0x0000003e4a3d7226 */ /* 0x080fe400000016ff */
[----:B------:R-:W-:Y:S01]  /*1bd0*/  IDP.2A.LO.S16.S8 R78, R75, R62, RZ ;  /* 0x0000003e4b4e7226 */ /* 0x000fe200000016ff */
[----:B------:R-:W-:Y:S01]  /*1be0*/  I2FP.F32.S32 R62, R41 ;  /* 0x00000029003e7245 */ /* 0x000fe20000201400 */
[----:B------:R-:W-:-:S02]  /*1bf0*/  IDP.2A.LO.S16.S8 R73, R73, R63, RZ ;  /* 0x0000003f49497226 */ /* 0x000fc400000016ff */
[-C--:B------:R-:W-:Y:S02]  /*1c00*/  IDP.2A.LO.S16.S8 R74, R74, R63.reuse, RZ ;  /* 0x0000003f4a4a7226 */ /* 0x080fe400000016ff */
[----:B------:R-:W-:Y:S01]  /*1c10*/  IDP.2A.LO.S16.S8 R75, R75, R63, RZ ;  /* 0x0000003f4b4b7226 */ /* 0x000fe200000016ff */
[----:B------:R-:W-:Y:S01]  /*1c20*/  I2FP.F32.S32 R41, R90 ;  /* 0x0000005a00297245 */ /* 0x000fe20000201400 */
[----:B------:R-:W0:Y:S01]  /*1c30*/  LDC R63, c[0x0][0x39c] ;  /* 0x0000e700ff3f7b82 */ /* 0x000e220000000800 */
[----:B------:R-:W-:Y:S01]  /*1c40*/  FADD R45, R45, R62 ;  /* 0x0000003e2d2d7221 */ /* 0x000fe20000000000 */
[----:B------:R-:W-:Y:S02]  /*1c50*/  I2FP.F32.S32 R62, R40 ;  /* 0x00000028003e7245 */ /* 0x000fe40000201400 */
[----:B------:R-:W-:Y:S01]  /*1c60*/  FADD R46, R46, R41 ;  /* 0x000000292e2e7221 */ /* 0x000fe20000000000 */
[----:B------:R-:W-:Y:S01]  /*1c70*/  I2FP.F32.S32 R41, R88 ;  /* 0x0000005800297245 */ /* 0x000fe20000201400 */
[----:B------:R-:W-:-:S04]  /*1c80*/  UIADD3 UR5, UPT, UPT, UR5, 0x1, URZ ;  /* 0x0000000105057890 */ /* 0x000fc8000fffe0ff */
[----:B------:R-:W-:Y:S01]  /*1c90*/  FADD R40, R6, R41 ;  /* 0x0000002906287221 */ /* 0x000fe20000000000 */
[----:B------:R-:W-:Y:S01]  /*1ca0*/  FADD R41, R7, R62 ;  /* 0x0000003e07297221 */ /* 0x000fe20000000000 */
[----:B------:R-:W-:Y:S02]  /*1cb0*/  I2FP.F32.S32 R6, R42 ;  /* 0x0000002a00067245 */ /* 0x000fe40000201400 */
[----:B------:R-:W-:Y:S02]  /*1cc0*/  I2FP.F32.S32 R7, R43 ;  /* 0x0000002b00077245 */ /* 0x000fe40000201400 */
[----:B------:R-:W-:Y:S01]  /*1cd0*/  I2FP.F32.S32 R62, R60 ;  /* 0x0000003c003e7245 */ /* 0x000fe20000201400 */
[----:B------:R-:W-:Y:S01]  /*1ce0*/  FADD R43, R81, R6 ;  /* 0x00000006512b7221 */ /* 0x000fe20000000000 */
[----:B------:R-:W-:Y:S01]  /*1cf0*/  I2FP.F32.S32 R6, R77 ;  /* 0x0000004d00067245 */ /* 0x000fe20000201400 */
[----:B------:R-:W-:Y:S01]  /*1d00*/  FADD R60, R82, R7 ;  /* 0x00000007523c7221 */ /* 0x000fe20000000000 */
[----:B------:R-:W-:Y:S01]  /*1d10*/  I2FP.F32.S32 R7, R76 ;  /* 0x0000004c00077245 */ /* 0x000fe20000201400 */
[----:B------:R-:W-:Y:S01]  /*1d20*/  UISETP.NE.AND UP0, UPT, UR5, URZ, UPT ;  /* 0x000000ff0500728c */ /* 0x000fe2000bf05270 */
[----:B------:R-:W-:Y:S01]  /*1d30*/  I2FP.F32.S32 R89, R89 ;  /* 0x0000005900597245 */ /* 0x000fe20000201400 */
[----:B------:R-:W-:Y:S01]  /*1d40*/  FADD R65, R65, R6 ;  /* 0x0000000641417221 */ /* 0x000fe20000000000 */
[----:B0-----:R-:W-:Y:S01]  /*1d50*/  LEA R0, R63, R0, 0x3 ;  /* 0x000000003f007211 */ /* 0x001fe200078e18ff */
[----:B------:R-:W-:Y:S01]  /*1d60*/  FADD R64, R64, R7 ;  /* 0x0000000740407221 */ /* 0x000fe20000000000 */
[----:B------:R-:W-:-:S02]  /*1d70*/  I2FP.F32.S32 R63, R61 ;  /* 0x0000003d003f7245 */ /* 0x000fc40000201400 */
[----:B------:R-:W-:Y:S02]  /*1d80*/  I2FP.F32.S32 R90, R73 ;  /* 0x00000049005a7245 */ /* 0x000fe40000201400 */
[----:B------:R-:W-:Y:S02]  /*1d90*/  I2FP.F32.S32 R87, R87 ;  /* 0x0000005700577245 */ /* 0x000fe40000201400 */
[----:B------:R-:W-:Y:S02]  /*1da0*/  I2FP.F32.S32 R74, R74 ;  /* 0x0000004a004a7245 */ /* 0x000fe40000201400 */
[----:B------:R-:W-:Y:S02]  /*1db0*/  I2FP.F32.S32 R79, R79 ;  /* 0x0000004f004f7245 */ /* 0x000fe40000201400 */
[----:B------:R-:W-:Y:S02]  /*1dc0*/  I2FP.F32.S32 R86, R86 ;  /* 0x0000005600567245 */ /* 0x000fe40000201400 */
[----:B------:R-:W-:-:S02]  /*1dd0*/  I2FP.F32.S32 R5, R5 ;  /* 0x0000000500057245 */ /* 0x000fc40000201400 */
        /* <DEDUP_REMOVED lines=15> */
[----:B------:R-:W-:Y:S01]  /*1ed0*/  IADD3 R4, PT, PT, R4, 0x8, RZ ;  /* 0x0000000804047810 */ /* 0x000fe20007ffe0ff */
[----:B------:R-:W-:Y:S06]  /*1ee0*/  BAR.SYNC.DEFER_BLOCKING 0x0 ;  /* 0x0000000000007b1d */ /* 0x000fec0000010000 */
[----:B------:R-:W-:Y:S05]  /*1ef0*/  BRA.U UP0, `(.L_x_4) ;  /* 0xffffffe500287547 */ /* 0x000fea000b83ffff */
.L_x_3:
[----:B------:R-:W1:Y:S01]  /*1f00*/  S2R R0, SR_CTAID.Y ;  /* 0x0000000000007919 */ /* 0x000e620000002600 */
[----:B------:R-:W2:Y:S01]  /*1f10*/  LDC R81, c[0x0][0x39c] ;  /* 0x0000e700ff517b82 */ /* 0x000ea20000000800 */
[----:B------:R-:W3:Y:S07]  /*1f20*/  S2R R7, SR_CTAID.X ;  /* 0x0000000000077919 */ /* 0x000eee0000002500 */
[----:B------:R-:W4:Y:S01]  /*1f30*/  LDC.64 R4, c[0x0][0x390] ;  /* 0x0000e400ff047b82 */ /* 0x000f220000000a00 */
[----:B-1----:R-:W-:-:S02]  /*1f40*/  LEA R0, R0, R3, 0x4 ;  /* 0x0000000300007211 */ /* 0x002fc400078e20ff */
[----:B---3--:R-:W-:Y:S02]  /*1f50*/  LEA R3, R7, R2, 0x4 ;  /* 0x0000000207037211 */ /* 0x008fe400078e20ff */
[----:B------:R-:W-:Y:S02]  /*1f60*/  SHF.L.U32 R0, R0, 0x3, RZ ;  /* 0x0000000300007819 */ /* 0x000fe400000006ff */
[----:B------:R-:W-:-:S05]  /*1f70*/  SHF.L.U32 R3, R3, 0x3, RZ ;  /* 0x0000000303037819 */ /* 0x000fca00000006ff */
[----:B--2---:R-:W-:-:S04]  /*1f80*/  IMAD R3, R0, R81, R3 ;  /* 0x0000005100037224 */ /* 0x004fc800078e0203 */
[----:B----4-:R-:W-:-:S05]  /*1f90*/  IMAD.WIDE R2, R3, 0x4, R4 ;  /* 0x0000000403027825 */ /* 0x010fca00078e0204 */
[----:B0-----:R0:W-:Y:S01]  /*1fa0*/  STG.E.128 desc[UR8][R2.64], R36 ;  /* 0x0000002402007986 */ /* 0x0011e2000c101d08 */
[----:B------:R-:W-:-:S03]  /*1fb0*/  IMAD.WIDE R4, R81, 0x4, R2 ;  /* 0x0000000451047825 */ /* 0x000fc600078e0202 */
[----:B------:R-:W-:Y:S01]  /*1fc0*/  STG.E.128 desc[UR8][R2.64+0x10], R32 ;  /* 0x0000102002007986 */ /* 0x000fe2000c101d08 */
[----:B------:R-:W-:-:S03]  /*1fd0*/  IMAD.WIDE R6, R81, 0x4, R4 ;  /* 0x0000000451067825 */ /* 0x000fc600078e0204 */
[----:B------:R-:W-:Y:S04]  /*1fe0*/  STG.E.128 desc[UR8][R4.64], R28 ;  /* 0x0000001c04007986 */ /* 0x000fe8000c101d08 */
[----:B------:R-:W-:Y:S01]  /*1ff0*/  STG.E.128 desc[UR8][R4.64+0x10], R24 ;  /* 0x0000101804007986 */ /* 0x000fe2000c101d08 */
        /* <DEDUP_REMOVED lines=10> */
[----:B0-----:R-:W-:-:S03]  /*20a0*/  IMAD.WIDE R36, R81, 0x4, R78 ;  /* 0x0000000451247825 */ /* 0x001fc600078e024e */
[----:B------:R-:W-:Y:S04]  /*20b0*/  STG.E.128 desc[UR8][R76.64], R52 ;  /* 0x000000344c007986 */ /* 0x000fe8000c101d08 */
[----:B------:R-:W-:Y:S04]  /*20c0*/  STG.E.128 desc[UR8][R76.64+0x10], R44 ;  /* 0x0000102c4c007986 */ /* 0x000fe8000c101d08 */
[----:B------:R-:W-:Y:S04]  /*20d0*/  STG.E.128 desc[UR8][R78.64], R40 ;  /* 0x000000284e007986 */ /* 0x000fe8000c101d08 */
[----:B------:R-:W-:Y:S04]  /*20e0*/  STG.E.128 desc[UR8][R78.64+0x10], R60 ;  /* 0x0000103c4e007986 */ /* 0x000fe8000c101d08 */
[----:B------:R-:W-:Y:S04]  /*20f0*/  STG.E.128 desc[UR8][R36.64], R64 ;  /* 0x0000004024007986 */ /* 0x000fe8000c101d08 */
[----:B------:R-:W-:Y:S01]  /*2100*/  STG.E.128 desc[UR8][R36.64+0x10], R68 ;  /* 0x0000104424007986 */ /* 0x000fe2000c101d08 */
[----:B------:R-:W-:Y:S05]  /*2110*/  EXIT ;  /* 0x000000000000794d */ /* 0x000fea0003800000 */
.L_x_5:
        /* <DEDUP_REMOVED lines=14> */
.L_x_7:


//--------------------- .nv.shared._Z14tiled_qu_int16PsS_Pfiii --------------------------
	.section	.nv.shared._Z14tiled_qu_int16PsS_Pfiii,"aw",@nobits
	.sectionflags	@""
	.align	2
.nv.shared._Z14tiled_qu_int16PsS_Pfiii:
	.zero		5120


//--------------------- .nv.shared.reserved.0     --------------------------
	.section	.nv.shared.reserved.0,"aw",@nobits
	.weak		__nv_reservedSMEM_offset_0_alias
	.size		__nv_reservedSMEM_offset_0_alias, 0, 64
	.other		__nv_reservedSMEM_offset_0_alias,@"STO_CUDA_RESERVED_SHARED STV_DEFAULT"
__nv_reservedSMEM_offset_0_alias:
	.zero		0
	.zero		64


//--------------------- .nv.shared._Z13tiled_qu_int8PsS_Pfiii --------------------------
	.section	.nv.shared._Z13tiled_qu_int8PsS_Pfiii,"aw",@nobits
	.sectionflags	@""
	.align	4
.nv.shared._Z13tiled_qu_int8PsS_Pfiii:
	.zero		9216


//--------------------- .nv.constant0._Z14tiled_qu_int16PsS_Pfiii --------------------------
	.section	.nv.constant0._Z14tiled_qu_int16PsS_Pfiii,"a",@progbits
	.sectionflags	@""
	.align	4
.nv.constant0._Z14tiled_qu_int16PsS_Pfiii:
	.zero		932


//--------------------- .nv.constant0._Z13tiled_qu_int8PsS_Pfiii --------------------------
	.section	.nv.constant0._Z13tiled_qu_int8PsS_Pfiii,"a",@progbits
	.sectionflags	@""
	.align	4
.nv.constant0._Z13tiled_qu_int8PsS_Pfiii:
	.zero		932


//--------------------- SYMBOLS --------------------------

	.type		.nv.reservedSmem.offset0,@object
	.size		.nv.reservedSmem.offset0,0x4
	.type		.nv.reservedSmem.cap,@object
	.size		.nv.reservedSmem.cap,0x4
